def attn_fwd(
    Q,
    K,
    V,
    Out,
    Lse,
    sm_scale,
    stride_qz,
    stride_qh,
    stride_qm,
    stride_qk,
    stride_kz,
    stride_kh,
    stride_kn,
    stride_kk,
    stride_vz,
    stride_vh,
    stride_vn,
    stride_vk,
    stride_oz,
    stride_oh,
    stride_om,
    stride_ok,
    seqlen_q,
    seqlen_k,
    BLOCK_M: tl.constexpr,
    BLOCK_N: tl.constexpr,
    HEAD_DIM: tl.constexpr,
    CAUSAL: tl.constexpr,
):
    start_m = tl.program_id(0)
    off_hz = tl.program_id(1)
    q_off = off_hz * stride_qh
    k_off = off_hz * stride_kh
    v_off = off_hz * stride_vh
    offs_m = start_m * BLOCK_M + tl.arange(0, BLOCK_M)
    offs_d = tl.arange(0, HEAD_DIM)
    offs_n = tl.arange(0, BLOCK_N)
    q_ptrs = Q + q_off + offs_m[:, None] * stride_qm + offs_d[None, :] * stride_qk
    k_ptrs = K + k_off + offs_d[:, None] * stride_kk + offs_n[None, :] * stride_kn
    v_ptrs = V + v_off + offs_n[:, None] * stride_vn + offs_d[None, :] * stride_vk
    m_i = tl.full([BLOCK_M], float("-inf"), dtype=tl.float32)
    l_i = tl.zeros([BLOCK_M], dtype=tl.float32) + 1.0
    acc = tl.zeros([BLOCK_M, HEAD_DIM], dtype=tl.float32)
    q = tl.load(q_ptrs)
    acc, l_i, m_i = _attn_fwd_inner(
        acc,
        l_i,
        m_i,
        q,
        k_ptrs,
        v_ptrs,
        sm_scale,
        stride_kn,
        stride_vn,
        start_m,
        seqlen_k,
        BLOCK_M,
        BLOCK_N,
        HEAD_DIM,
        CAUSAL,
    )
    acc = acc / l_i[:, None]
    lse = m_i + tl.math.log2(l_i) / 1.4426950408889634
    o_ptrs = (
        Out
        + off_hz * stride_oh
        + offs_m[:, None] * stride_om
        + offs_d[None, :] * stride_ok
    )
    tl.store(o_ptrs, acc.to(Out.dtype.element_ty))
    tl.store(Lse + off_hz * seqlen_q + offs_m, lse)

# config = {"BLOCK_M": 64, "BLOCK_N": 16, "HEAD_DIM": 256, "arch": "sm_80", "causal": true, "dtype": "fp16", "num_stages": 2, "num_warps": 8}
# arch = sm_80


// ===== COMPILED SASS (sm_80) =====

	.target	sm_80

	.elftype	@"ET_EXEC"


//--------------------- .note.nv.tkinfo           --------------------------
	.section	.note.nv.tkinfo,"",@"SHT_NOTE"
	.sectionflags	@"SHF_NOTE_NV_TKINFO"
	.tkinfo
        /*0018*/ 	.word	0x00000002
        /*0030*/ 	.string	""
        /*0030*/ 	.string	"ptxas"
        /*0030*/ 	.string	"Cuda compilation tools, release 13.0, V13.0.88"
        /*0030*/ 	.string	"Build cuda_13.0.r13.0/compiler.36424714_0"
        /*0030*/ 	.string	"-v  -suppress-debug-info  -lineinfo  -arch sm_80 "



//--------------------- .note.nv.cuinfo           --------------------------
	.section	.note.nv.cuinfo,"",@"SHT_NOTE"
	.sectionflags	@"SHF_NOTE_NV_CUINFO"
        /*0018*/ 	.short	0x0002
        /*001a*/ 	.short	0x0050
        /*001c*/ 	.short	0x0082
	.zero		2


//--------------------- .nv.info                  --------------------------
	.section	.nv.info,"",@"SHT_CUDA_INFO"
	.align	4


	//----- nvinfo : EIATTR_REGCOUNT
	.align		4
        /*0000*/ 	.byte	0x04, 0x2f
        /*0002*/ 	.short	(.L_2 - .L_1)
	.align		4
.L_1:
        /*0004*/ 	.word	index@(attn_fwd)
        /*0008*/ 	.word	0x000000ff


	//----- nvinfo : EIATTR_FRAME_SIZE
	.align		4
.L_2:
        /*000c*/ 	.byte	0x04, 0x11
        /*000e*/ 	.short	(.L_4 - .L_3)
	.align		4
.L_3:
        /*0010*/ 	.word	index@(attn_fwd)
        /*0014*/ 	.word	0x00000000


	//----- nvinfo : EIATTR_MIN_STACK_SIZE
	.align		4
.L_4:
        /*0018*/ 	.byte	0x04, 0x12
        /*001a*/ 	.short	(.L_6 - .L_5)
	.align		4
.L_5:
        /*001c*/ 	.word	index@(attn_fwd)
        /*0020*/ 	.word	0x00000000
.L_6:


//--------------------- .nv.info.attn_fwd         --------------------------
	.section	.nv.info.attn_fwd,"",@"SHT_CUDA_INFO"
	.sectionflags	@""
	.align	4


	//----- nvinfo : EIATTR_CUDA_API_VERSION
	.align		4
        /*0000*/ 	.byte	0x04, 0x37
        /*0002*/ 	.short	(.L_8 - .L_7)
.L_7:
        /*0004*/ 	.word	0x00000082


	//----- nvinfo : EIATTR_SW2861232_WAR
	.align		4
.L_8:
        /*0008*/ 	.byte	0x01, 0x35
	.zero		2


	//----- nvinfo : EIATTR_PARAM_CBANK
	.align		4
        /*000c*/ 	.byte	0x04, 0x0a
        /*000e*/ 	.short	(.L_10 - .L_9)
	.align		4
.L_9:
        /*0010*/ 	.word	index@(.nv.constant0.attn_fwd)
        /*0014*/ 	.short	0x0160
        /*0016*/ 	.short	0x0088


	//----- nvinfo : EIATTR_CBANK_PARAM_SIZE
	.align		4
.L_10:
        /*0018*/ 	.byte	0x03, 0x19
        /*001a*/ 	.short	0x0088


	//----- nvinfo : EIATTR_KPARAM_INFO
	.align		4
        /*001c*/ 	.byte	0x04, 0x17
        /*001e*/ 	.short	(.L_12 - .L_11)
.L_11:
        /*0020*/ 	.word	0x00000000
        /*0024*/ 	.short	0x0019
        /*0026*/ 	.short	0x0080
        /*0028*/ 	.byte	0x00, 0xf4, 0x21, 0x00


	//----- nvinfo : EIATTR_KPARAM_INFO
	.align		4
.L_12:
        /*002c*/ 	.byte	0x04, 0x17
        /*002e*/ 	.short	(.L_14 - .L_13)
.L_13:
        /*0030*/ 	.word	0x00000000
        /*0034*/ 	.short	0x0018
        /*0036*/ 	.short	0x0078
        /*0038*/ 	.byte	0x00, 0xf4, 0x21, 0x00


	//----- nvinfo : EIATTR_KPARAM_INFO
	.align		4
.L_14:
        /*003c*/ 	.byte	0x04, 0x17
        /*003e*/ 	.short	(.L_16 - .L_15)
.L_15:
        /*0040*/ 	.word	0x00000000
        /*0044*/ 	.short	0x0017
        /*0046*/ 	.short	0x0070
        /*0048*/ 	.byte	0x00, 0xf0, 0x11, 0x00


	//----- nvinfo : EIATTR_KPARAM_INFO
	.align		4
.L_16:
        /*004c*/ 	.byte	0x04, 0x17
        /*004e*/ 	.short	(.L_18 - .L_17)
.L_17:
        /*0050*/ 	.word	0x00000000
        /*0054*/ 	.short	0x0016
        /*0056*/ 	.short	0x006c
        /*0058*/ 	.byte	0x00, 0xf0, 0x11, 0x00


	//----- nvinfo : EIATTR_KPARAM_INFO
	.align		4
.L_18:
        /*005c*/ 	.byte	0x04, 0x17
        /*005e*/ 	.short	(.L_20 - .L_19)
.L_19:
        /*0060*/ 	.word	0x00000000
        /*0064*/ 	.short	0x0015
        /*0066*/ 	.short	0x0068
        /*0068*/ 	.byte	0x00, 0xf0, 0x11, 0x00


	//----- nvinfo : EIATTR_KPARAM_INFO
	.align		4
.L_20:
        /*006c*/ 	.byte	0x04, 0x17
        /*006e*/ 	.short	(.L_22 - .L_21)
.L_21:
        /*0070*/ 	.word	0x00000000
        /*0074*/ 	.short	0x0014
        /*0076*/ 	.short	0x0064
        /*0078*/ 	.byte	0x00, 0xf0, 0x11, 0x00


	//----- nvinfo : EIATTR_KPARAM_INFO
	.align		4
.L_22:
        /*007c*/ 	.byte	0x04, 0x17
        /*007e*/ 	.short	(.L_24 - .L_23)
.L_23:
        /*0080*/ 	.word	0x00000000
        /*0084*/ 	.short	0x0013
        /*0086*/ 	.short	0x0060
        /*0088*/ 	.byte	0x00, 0xf0, 0x11, 0x00


	//----- nvinfo : EIATTR_KPARAM_INFO
	.align		4
.L_24:
        /*008c*/ 	.byte	0x04, 0x17
        /*008e*/ 	.short	(.L_26 - .L_25)
.L_25:
        /*0090*/ 	.word	0x00000000
        /*0094*/ 	.short	0x0012
        /*0096*/ 	.short	0x005c
        /*0098*/ 	.byte	0x00, 0xf0, 0x11, 0x00


	//----- nvinfo : EIATTR_KPARAM_INFO
	.align		4
.L_26:
        /*009c*/ 	.byte	0x04, 0x17
        /*009e*/ 	.short	(.L_28 - .L_27)
.L_27:
        /*00a0*/ 	.word	0x00000000
        /*00a4*/ 	.short	0x0011
        /*00a6*/ 	.short	0x0058
        /*00a8*/ 	.byte	0x00, 0xf0, 0x11, 0x00


	//----- nvinfo : EIATTR_KPARAM_INFO
	.align		4
.L_28:
        /*00ac*/ 	.byte	0x04, 0x17
        /*00ae*/ 	.short	(.L_30 - .L_29)
.L_29:
        /*00b0*/ 	.word	0x00000000
        /*00b4*/ 	.short	0x0010
        /*00b6*/ 	.short	0x0054
        /*00b8*/ 	.byte	0x00, 0xf0, 0x11, 0x00


	//----- nvinfo : EIATTR_KPARAM_INFO
	.align		4
.L_30:
        /*00bc*/ 	.byte	0x04, 0x17
        /*00be*/ 	.short	(.L_32 - .L_31)
.L_31:
        /*00c0*/ 	.word	0x00000000
        /*00c4*/ 	.short	0x000f
        /*00c6*/ 	.short	0x0050
        /*00c8*/ 	.byte	0x00, 0xf0, 0x11, 0x00


	//----- nvinfo : EIATTR_KPARAM_INFO
	.align		4
.L_32:
        /*00cc*/ 	.byte	0x04, 0x17
        /*00ce*/ 	.short	(.L_34 - .L_33)
.L_33:
        /*00d0*/ 	.word	0x00000000
        /*00d4*/ 	.short	0x000e
        /*00d6*/ 	.short	0x004c
        /*00d8*/ 	.byte	0x00, 0xf0, 0x11, 0x00


	//----- nvinfo : EIATTR_KPARAM_INFO
	.align		4
.L_34:
        /*00dc*/ 	.byte	0x04, 0x17
        /*00de*/ 	.short	(.L_36 - .L_35)
.L_35:
        /*00e0*/ 	.word	0x00000000
        /*00e4*/ 	.short	0x000d
        /*00e6*/ 	.short	0x0048
        /*00e8*/ 	.byte	0x00, 0xf0, 0x11, 0x00


	//----- nvinfo : EIATTR_KPARAM_INFO
	.align		4
.L_36:
        /*00ec*/ 	.byte	0x04, 0x17
        /*00ee*/ 	.short	(.L_38 - .L_37)
.L_37:
        /*00f0*/ 	.word	0x00000000
        /*00f4*/ 	.short	0x000c
        /*00f6*/ 	.short	0x0044
        /*00f8*/ 	.byte	0x00, 0xf0, 0x11, 0x00


	//----- nvinfo : EIATTR_KPARAM_INFO
	.align		4
.L_38:
        /*00fc*/ 	.byte	0x04, 0x17
        /*00fe*/ 	.short	(.L_40 - .L_39)
.L_39:
        /*0100*/ 	.word	0x00000000
        /*0104*/ 	.short	0x000b
        /*0106*/ 	.short	0x0040
        /*0108*/ 	.byte	0x00, 0xf0, 0x11, 0x00


	//----- nvinfo : EIATTR_KPARAM_INFO
	.align		4
.L_40:
        /*010c*/ 	.byte	0x04, 0x17
        /*010e*/ 	.short	(.L_42 - .L_41)
.L_41:
        /*0110*/ 	.word	0x00000000
        /*0114*/ 	.short	0x000a
        /*0116*/ 	.short	0x003c
        /*0118*/ 	.byte	0x00, 0xf0, 0x11, 0x00


	//----- nvinfo : EIATTR_KPARAM_INFO
	.align		4
.L_42:
        /*011c*/ 	.byte	0x04, 0x17
        /*011e*/ 	.short	(.L_44 - .L_43)
.L_43:
        /*0120*/ 	.word	0x00000000
        /*0124*/ 	.short	0x0009
        /*0126*/ 	.short	0x0038
        /*0128*/ 	.byte	0x00, 0xf0, 0x11, 0x00


	//----- nvinfo : EIATTR_KPARAM_INFO
	.align		4
.L_44:
        /*012c*/ 	.byte	0x04, 0x17
        /*012e*/ 	.short	(.L_46 - .L_45)
.L_45:
        /*0130*/ 	.word	0x00000000
        /*0134*/ 	.short	0x0008
        /*0136*/ 	.short	0x0034
        /*0138*/ 	.byte	0x00, 0xf0, 0x11, 0x00


	//----- nvinfo : EIATTR_KPARAM_INFO
	.align		4
.L_46:
        /*013c*/ 	.byte	0x04, 0x17
        /*013e*/ 	.short	(.L_48 - .L_47)
.L_47:
        /*0140*/ 	.word	0x00000000
        /*0144*/ 	.short	0x0007
        /*0146*/ 	.short	0x0030
        /*0148*/ 	.byte	0x00, 0xf0, 0x11, 0x00


	//----- nvinfo : EIATTR_KPARAM_INFO
	.align		4
.L_48:
        /*014c*/ 	.byte	0x04, 0x17
        /*014e*/ 	.short	(.L_50 - .L_49)
.L_49:
        /*0150*/ 	.word	0x00000000
        /*0154*/ 	.short	0x0006
        /*0156*/ 	.short	0x002c
        /*0158*/ 	.byte	0x00, 0xf0, 0x11, 0x00


	//----- nvinfo : EIATTR_KPARAM_INFO
	.align		4
.L_50:
        /*015c*/ 	.byte	0x04, 0x17
        /*015e*/ 	.short	(.L_52 - .L_51)
.L_51:
        /*0160*/ 	.word	0x00000000
        /*0164*/ 	.short	0x0005
        /*0166*/ 	.short	0x0028
        /*0168*/ 	.byte	0x00, 0xf0, 0x11, 0x00


	//----- nvinfo : EIATTR_KPARAM_INFO
	.align		4
.L_52:
        /*016c*/ 	.byte	0x04, 0x17
        /*016e*/ 	.short	(.L_54 - .L_53)
.L_53:
        /*0170*/ 	.word	0x00000000
        /*0174*/ 	.short	0x0004
        /*0176*/ 	.short	0x0020
        /*0178*/ 	.byte	0x00, 0xf4, 0x21, 0x00


	//----- nvinfo : EIATTR_KPARAM_INFO
	.align		4
.L_54:
        /*017c*/ 	.byte	0x04, 0x17
        /*017e*/ 	.short	(.L_56 - .L_55)
.L_55:
        /*0180*/ 	.word	0x00000000
        /*0184*/ 	.short	0x0003
        /*0186*/ 	.short	0x0018
        /*0188*/ 	.byte	0x00, 0xf4, 0x21, 0x00


	//----- nvinfo : EIATTR_KPARAM_INFO
	.align		4
.L_56:
        /*018c*/ 	.byte	0x04, 0x17
        /*018e*/ 	.short	(.L_58 - .L_57)
.L_57:
        /*0190*/ 	.word	0x00000000
        /*0194*/ 	.short	0x0002
        /*0196*/ 	.short	0x0010
        /*0198*/ 	.byte	0x00, 0xf4, 0x21, 0x00


	//----- nvinfo : EIATTR_KPARAM_INFO
	.align		4
.L_58:
        /*019c*/ 	.byte	0x04, 0x17
        /*019e*/ 	.short	(.L_60 - .L_59)
.L_59:
        /*01a0*/ 	.word	0x00000000
        /*01a4*/ 	.short	0x0001
        /*01a6*/ 	.short	0x0008
        /*01a8*/ 	.byte	0x00, 0xf4, 0x21, 0x00


	//----- nvinfo : EIATTR_KPARAM_INFO
	.align		4
.L_60:
        /*01ac*/ 	.byte	0x04, 0x17
        /*01ae*/ 	.short	(.L_62 - .L_61)
.L_61:
        /*01b0*/ 	.word	0x00000000
        /*01b4*/ 	.short	0x0000
        /*01b6*/ 	.short	0x0000
        /*01b8*/ 	.byte	0x00, 0xf4, 0x21, 0x00


	//----- nvinfo : EIATTR_MAXREG_COUNT
	.align		4
.L_62:
        /*01bc*/ 	.byte	0x03, 0x1b
        /*01be*/ 	.short	0x00ff


	//----- nvinfo : EIATTR_NUM_BARRIERS
	.align		4
        /*01c0*/ 	.byte	0x02, 0x4c
        /*01c2*/ 	.byte	0x01
	.zero		1


	//----- nvinfo : EIATTR_MERCURY_ISA_VERSION
	.align		4
        /*01c4*/ 	.byte	0x03, 0x5f
        /*01c6*/ 	.short	0x0000


	//----- nvinfo : EIATTR_COOP_GROUP_MASK_REGIDS
	.align		4
        /*01c8*/ 	.byte	0x04, 0x29
        /*01ca*/ 	.short	(.L_64 - .L_63)


	//   ....[0]....
.L_63:
        /*01cc*/ 	.word	0xffffffff


	//   ....[1]....
        /*01d0*/ 	.word	0xffffffff


	//   ....[2]....
        /*01d4*/ 	.word	0xffffffff


	//   ....[3]....
        /*01d8*/ 	.word	0xffffffff


	//   ....[4]....
        /*01dc*/ 	.word	0xffffffff


	//   ....[5]....
        /*01e0*/ 	.word	0xffffffff


	//   ....[6]....
        /*01e4*/ 	.word	0xffffffff


	//   ....[7]....
        /*01e8*/ 	.word	0xffffffff


	//   ....[8]....
        /*01ec*/ 	.word	0xffffffff


	//   ....[9]....
        /*01f0*/ 	.word	0xffffffff


	//   ....[10]....
        /*01f4*/ 	.word	0xffffffff


	//   ....[11]....
        /*01f8*/ 	.word	0xffffffff


	//   ....[12]....
        /*01fc*/ 	.word	0xffffffff


	//   ....[13]....
        /*0200*/ 	.word	0xffffffff


	//   ....[14]....
        /*0204*/ 	.word	0xffffffff


	//   ....[15]....
        /*0208*/ 	.word	0xffffffff


	//   ....[16]....
        /*020c*/ 	.word	0xffffffff


	//   ....[17]....
        /*0210*/ 	.word	0xffffffff


	//   ....[18]....
        /*0214*/ 	.word	0xffffffff


	//   ....[19]....
        /*0218*/ 	.word	0xffffffff


	//   ....[20]....
        /*021c*/ 	.word	0xffffffff


	//   ....[21]....
        /*0220*/ 	.word	0xffffffff


	//   ....[22]....
        /*0224*/ 	.word	0xffffffff


	//   ....[23]....
        /*0228*/ 	.word	0xffffffff


	//   ....[24]....
        /*022c*/ 	.word	0xffffffff


	//   ....[25]....
        /*0230*/ 	.word	0xffffffff


	//   ....[26]....
        /*0234*/ 	.word	0xffffffff


	//   ....[27]....
        /*0238*/ 	.word	0xffffffff


	//   ....[28]....
        /*023c*/ 	.word	0xffffffff


	//   ....[29]....
        /*0240*/ 	.word	0xffffffff


	//   ....[30]....
        /*0244*/ 	.word	0xffffffff


	//   ....[31]....
        /*0248*/ 	.word	0xffffffff


	//   ....[32]....
        /*024c*/ 	.word	0xffffffff


	//   ....[33]....
        /*0250*/ 	.word	0xffffffff


	//----- nvinfo : EIATTR_COOP_GROUP_INSTR_OFFSETS
	.align		4
.L_64:
        /*0254*/ 	.byte	0x04, 0x28
        /*0256*/ 	.short	(.L_66 - .L_65)


	//   ....[0]....
.L_65:
        /*0258*/ 	.word	0x00003960


	//   ....[1]....
        /*025c*/ 	.word	0x00003990


	//   ....[2]....
        /*0260*/ 	.word	0x000039c0


	//   ....[3]....
        /*0264*/ 	.word	0x000039d0


	//   ....[4]....
        /*0268*/ 	.word	0x000039e0


	//   ....[5]....
        /*026c*/ 	.word	0x000039f0


	//   ....[6]....
        /*0270*/ 	.word	0x00003a00


	//   ....[7]....
        /*0274*/ 	.word	0x00003a10


	//   ....[8]....
        /*0278*/ 	.word	0x00003a50


	//   ....[9]....
        /*027c*/ 	.word	0x00003a70


	//   ....[10]....
        /*0280*/ 	.word	0x00003a90


	//   ....[11]....
        /*0284*/ 	.word	0x00003ab0


	//   ....[12]....
        /*0288*/ 	.word	0x00003ad0


	//   ....[13]....
        /*028c*/ 	.word	0x00003af0


	//   ....[14]....
        /*0290*/ 	.word	0x00003b00


	//   ....[15]....
        /*0294*/ 	.word	0x00003b10


	//   ....[16]....
        /*0298*/ 	.word	0x00003c50


	//   ....[17]....
        /*029c*/ 	.word	0x000040d0


	//   ....[18]....
        /*02a0*/ 	.word	0x00004100


	//   ....[19]....
        /*02a4*/ 	.word	0x00004120


	//   ....[20]....
        /*02a8*/ 	.word	0x00004140


	//   ....[21]....
        /*02ac*/ 	.word	0x00004150


	//   ....[22]....
        /*02b0*/ 	.word	0x00004160


	//   ....[23]....
        /*02b4*/ 	.word	0x00004170


	//   ....[24]....
        /*02b8*/ 	.word	0x00004180


	//   ....[25]....
        /*02bc*/ 	.word	0x000041c0


	//   ....[26]....
        /*02c0*/ 	.word	0x000041e0


	//   ....[27]....
        /*02c4*/ 	.word	0x00004200


	//   ....[28]....
        /*02c8*/ 	.word	0x00004250


	//   ....[29]....
        /*02cc*/ 	.word	0x00004260


	//   ....[30]....
        /*02d0*/ 	.word	0x00004270


	//   ....[31]....
        /*02d4*/ 	.word	0x00004280


	//   ....[32]....
        /*02d8*/ 	.word	0x00004290


	//   ....[33]....
        /*02dc*/ 	.word	0x000043c0


	//----- nvinfo : EIATTR_EXIT_INSTR_OFFSETS
	.align		4
.L_66:
        /*02e0*/ 	.byte	0x04, 0x1c
        /*02e2*/ 	.short	(.L_68 - .L_67)


	//   ....[0]....
.L_67:
        /*02e4*/ 	.word	0x00008810


	//   ....[1]....
        /*02e8*/ 	.word	0x000088b0


	//----- nvinfo : EIATTR_REQNTID
	.align		4
.L_68:
        /*02ec*/ 	.byte	0x04, 0x10
        /*02ee*/ 	.short	(.L_70 - .L_69)
.L_69:
        /*02f0*/ 	.word	0x00000100
        /*02f4*/ 	.word	0x00000001
        /*02f8*/ 	.word	0x00000001
.L_70:


//--------------------- .nv.callgraph             --------------------------
	.section	.nv.callgraph,"",@"SHT_CUDA_CALLGRAPH"
	.align	4
	.sectionentsize	8
	.align		4
        /*0000*/ 	.word	0x00000000
	.align		4
        /*0004*/ 	.word	0xffffffff
	.align		4
        /*0008*/ 	.word	0x00000000
	.align		4
        /*000c*/ 	.word	0xfffffffe
	.align		4
        /*0010*/ 	.word	0x00000000
	.align		4
        /*0014*/ 	.word	0xfffffffd
	.align		4
        /*0018*/ 	.word	0x00000000
	.align		4
        /*001c*/ 	.word	0xfffffffc


//--------------------- .nv.rel.action            --------------------------
	.section	.nv.rel.action,"",@"SHT_CUDA_RELOCINFO"
	.align	8
	.sectionentsize	8
        /*0000*/ 	.byte	0x73, 0x00, 0x00, 0x00, 0x00, 0x00, 0x00, 0x00, 0x00, 0x00, 0x00, 0x11, 0x25, 0x00, 0x05, 0x36


//--------------------- .nv.constant4             --------------------------
	.section	.nv.constant4,"a",@progbits
	.align	8
	.align		8
.nv.constant4:
        /*0000*/ 	.dword	_$_str


//--------------------- .nv.constant0.attn_fwd    --------------------------
	.section	.nv.constant0.attn_fwd,"a",@progbits
	.sectionflags	@""
	.align	4
.nv.constant0.attn_fwd:
	.zero		488


//--------------------- .text.attn_fwd            --------------------------
	.section	.text.attn_fwd,"ax",@progbits
	.sectioninfo	@"SHI_REGISTERS=255"
	.align	128
        .global         attn_fwd
        .type           attn_fwd,@function
        .size           attn_fwd,(.L_x_3 - attn_fwd)
        .other          attn_fwd,@"STO_CUDA_ENTRY STV_DEFAULT"
attn_fwd:
.text.attn_fwd:
[----:B------:R-:W-:Y:S02]  /*0000*/  IMAD.MOV.U32 R1, RZ, RZ, c[0x0][0x28] ;  /* 0x00000a00ff017624 */ /* 0x000fe400078e00ff */
[----:B------:R-:W0:Y:S01]  /*0010*/  S2R R27, SR_CTAID.X ;  /* 0x00000000001b7919 */ /* 0x000e220000002500 */
[----:B------:R-:W-:Y:S01]  /*0020*/  MOV R7, c[0x0][0x198] ;  /* 0x0000660000077a02 */ /* 0x000fe20000000f00 */
[----:B------:R-:W-:Y:S02]  /*0030*/  ULDC.64 UR6, c[0x0][0x118] ;  /* 0x0000460000067ab9 */ /* 0x000fe40000000a00 */
[----:B------:R-:W1:Y:S04]  /*0040*/  S2R R0, SR_TID.X ;  /* 0x0000000000007919 */ /* 0x000e680000002100 */
[----:B------:R-:W2:Y:S01]  /*0050*/  S2R R2, SR_CTAID.Y ;  /* 0x0000000000027919 */ /* 0x000ea20000002600 */
[----:B0-----:R-:W-:Y:S01]  /*0060*/  IMAD.SHL.U32 R27, R27, 0x40, RZ ;  /* 0x000000401b1b7824 */ /* 0x001fe200078e00ff */
[----:B-1----:R-:W-:-:S04]  /*0070*/  SHF.R.U32.HI R4, RZ, 0x6, R0 ;  /* 0x00000006ff047819 */ /* 0x002fc80000011600 */
[----:B------:R-:W-:Y:S02]  /*0080*/  LOP3.LUT R167, R27, 0x3f, R0, 0xf8, !PT ;  /* 0x0000003f1ba77812 */ /* 0x000fe400078ef800 */
[----:B------:R-:W-:Y:S01]  /*0090*/  SGXT.U32 R4, R4, 0x2 ;  /* 0x000000020404781a */ /* 0x000fe20000000000 */
[----:B--2---:R-:W-:Y:S02]  /*00a0*/  IMAD R3, R2, c[0x0][0x190], RZ ;  /* 0x0000640002037a24 */ /* 0x004fe400078e02ff */
[----:B------:R-:W-:Y:S02]  /*00b0*/  IMAD R6, R167, c[0x0][0x194], RZ ;  /* 0x00006500a7067a24 */ /* 0x000fe400078e02ff */
[----:B------:R-:W-:Y:S02]  /*00c0*/  IMAD R12, R4, c[0x0][0x198], RZ ;  /* 0x00006600040c7a24 */ /* 0x000fe400078e02ff */
[----:B------:R-:W-:Y:S02]  /*00d0*/  IMAD.SHL.U32 R5, R3, 0x2, RZ ;  /* 0x0000000203057824 */ /* 0x000fe400078e00ff */
[----:B------:R-:W-:Y:S01]  /*00e0*/  IMAD.SHL.U32 R8, R6, 0x2, RZ ;  /* 0x0000000206087824 */ /* 0x000fe200078e00ff */
[----:B------:R-:W-:Y:S01]  /*00f0*/  LEA R16, R7, R12, 0x2 ;  /* 0x0000000c07107211 */ /* 0x000fe200078e10ff */
[----:B------:R-:W-:-:S03]  /*0100*/  IMAD.HI R3, R3, 0x2, RZ ;  /* 0x0000000203037827 */ /* 0x000fc600078e02ff */
[----:B------:R-:W-:Y:S01]  /*0110*/  IADD3 R5, P0, P1, R8, c[0x0][0x160], R5 ;  /* 0x0000580008057a10 */ /* 0x000fe2000791e005 */
[----:B------:R-:W-:-:S04]  /*0120*/  IMAD.HI R6, R6, 0x2, RZ ;  /* 0x0000000206067827 */ /* 0x000fc800078e02ff */
[C---:B------:R-:W-:Y:S01]  /*0130*/  IMAD R8, R7.reuse, 0x4, R16 ;  /* 0x0000000407087824 */ /* 0x040fe200078e0210 */
[----:B------:R-:W-:Y:S02]  /*0140*/  IADD3.X R3, R6, c[0x0][0x164], R3, P0, P1 ;  /* 0x0000590006037a10 */ /* 0x000fe400007e2403 */
[-C--:B------:R-:W-:Y:S01]  /*0150*/  LEA R10, P0, R12, R5.reuse, 0x1 ;  /* 0x000000050c0a7211 */ /* 0x080fe200078008ff */
[C---:B------:R-:W-:Y:S01]  /*0160*/  IMAD R18, R7.reuse, 0x4, R8 ;  /* 0x0000000407127824 */ /* 0x040fe200078e0208 */
[----:B------:R-:W-:Y:S02]  /*0170*/  LEA R14, P1, R8, R5, 0x1 ;  /* 0x00000005080e7211 */ /* 0x000fe400078208ff */
[----:B------:R-:W-:Y:S02]  /*0180*/  LEA.HI.X.SX32 R11, R12, R3, 0x1, P0 ;  /* 0x000000030c0b7211 */ /* 0x000fe400000f0eff */
[C---:B------:R-:W-:Y:S02]  /*0190*/  LEA R12, P0, R16.reuse, R5, 0x1 ;  /* 0x00000005100c7211 */ /* 0x040fe400078008ff */
[----:B------:R-:W-:Y:S01]  /*01a0*/  LEA R20, R7, R18, 0x2 ;  /* 0x0000001207147211 */ /* 0x000fe200078e10ff */
[----:B------:R0:W2:Y:S01]  /*01b0*/  LDG.E.U16 R6, [R10.64] ;  /* 0x000000060a067981 */ /* 0x0000a2000c1e1500 */
[----:B------:R-:W-:-:S02]  /*01c0*/  LEA.HI.X.SX32 R13, R16, R3, 0x1, P0 ;  /* 0x00000003100d7211 */ /* 0x000fc400000f0eff */
[----:B------:R-:W-:Y:S01]  /*01d0*/  LEA R16, P0, R18, R5, 0x1 ;  /* 0x0000000512107211 */ /* 0x000fe200078008ff */
[C---:B------:R-:W-:Y:S01]  /*01e0*/  IMAD R24, R7.reuse, 0x4, R20 ;  /* 0x0000000407187824 */ /* 0x040fe200078e0214 */
[-C--:B------:R-:W-:Y:S01]  /*01f0*/  LEA.HI.X.SX32 R15, R8, R3.reuse, 0x1, P1 ;  /* 0x00000003080f7211 */ /* 0x080fe200008f0eff */
[----:B------:R1:W3:Y:S01]  /*0200*/  LDG.E.U16 R9, [R12.64] ;  /* 0x000000060c097981 */ /* 0x0002e2000c1e1500 */
[----:B------:R-:W-:Y:S01]  /*0210*/  LEA.HI.X.SX32 R17, R18, R3, 0x1, P0 ;  /* 0x0000000312117211 */ /* 0x000fe200000f0eff */
[----:B------:R-:W-:Y:S01]  /*0220*/  IMAD R26, R7, 0x4, R24 ;  /* 0x00000004071a7824 */ /* 0x000fe200078e0218 */
[C---:B------:R-:W-:Y:S01]  /*0230*/  LEA R18, P0, R20.reuse, R5, 0x1 ;  /* 0x0000000514127211 */ /* 0x040fe200078008ff */
[----:B------:R4:W5:Y:S03]  /*0240*/  LDG.E.U16 R8, [R14.64] ;  /* 0x000000060e087981 */ /* 0x000966000c1e1500 */
[----:B------:R-:W-:Y:S01]  /*0250*/  LEA.HI.X.SX32 R19, R20, R3, 0x1, P0 ;  /* 0x0000000314137211 */ /* 0x000fe200000f0eff */
[----:B0-----:R0:W2:Y:S01]  /*0260*/  LDG.E.U16 R10, [R16.64] ;  /* 0x00000006100a7981 */ /* 0x0010a2000c1e1500 */
[----:B------:R-:W-:-:S02]  /*0270*/  LEA R20, P0, R24, R5, 0x1 ;  /* 0x0000000518147211 */ /* 0x000fc400078008ff */
[C---:B------:R-:W-:Y:S01]  /*0280*/  LEA R28, R7.reuse, R26, 0x2 ;  /* 0x0000001a071c7211 */ /* 0x040fe200078e10ff */
[----:B------:R0:W2:Y:S01]  /*0290*/  LDG.E.U16 R11, [R18.64] ;  /* 0x00000006120b7981 */ /* 0x0000a2000c1e1500 */
[----:B------:R-:W-:Y:S02]  /*02a0*/  LEA.HI.X.SX32 R21, R24, R3, 0x1, P0 ;  /* 0x0000000318157211 */ /* 0x000fe400000f0eff */
[-C--:B------:R-:W-:Y:S01]  /*02b0*/  LEA R22, P1, R26, R5.reuse, 0x1 ;  /* 0x000000051a167211 */ /* 0x080fe200078208ff */
[C---:B------:R-:W-:Y:S01]  /*02c0*/  IMAD R24, R7.reuse, 0x4, R28 ;  /* 0x0000000407187824 */ /* 0x040fe200078e021c */
[----:B----4-:R-:W-:Y:S01]  /*02d0*/  LEA R14, P0, R28, R5, 0x1 ;  /* 0x000000051c0e7211 */ /* 0x010fe200078008ff */
[----:B------:R4:W2:Y:S01]  /*02e0*/  LDG.E.U16 R33, [R20.64] ;  /* 0x0000000614217981 */ /* 0x0008a2000c1e1500 */
[-C--:B------:R-:W-:Y:S01]  /*02f0*/  LEA.HI.X.SX32 R23, R26, R3.reuse, 0x1, P1 ;  /* 0x000000031a177211 */ /* 0x080fe200008f0eff */
[----:B------:R-:W-:Y:S01]  /*0300*/  IMAD R26, R7, 0x4, R24 ;  /* 0x00000004071a7824 */ /* 0x000fe200078e0218 */
[----:B------:R-:W-:-:S02]  /*0310*/  LEA.HI.X.SX32 R15, R28, R3, 0x1, P0 ;  /* 0x000000031c0f7211 */ /* 0x000fc400000f0eff */
[C---:B-1----:R-:W-:Y:S01]  /*0320*/  LEA R12, P0, R24.reuse, R5, 0x1 ;  /* 0x00000005180c7211 */ /* 0x042fe200078008ff */
[----:B------:R1:W2:Y:S03]  /*0330*/  LDG.E.U16 R35, [R22.64] ;  /* 0x0000000616237981 */ /* 0x0002a6000c1e1500 */
[----:B------:R-:W-:Y:S01]  /*0340*/  LEA.HI.X.SX32 R13, R24, R3, 0x1, P0 ;  /* 0x00000003180d7211 */ /* 0x000fe200000f0eff */
[----:B------:R1:W2:Y:S01]  /*0350*/  LDG.E.U16 R37, [R14.64] ;  /* 0x000000060e257981 */ /* 0x0002a2000c1e1500 */
[C---:B------:R-:W-:Y:S02]  /*0360*/  LEA R24, R7.reuse, R26, 0x2 ;  /* 0x0000001a07187211 */ /* 0x040fe400078e10ff */
[-C--:B0-----:R-:W-:Y:S01]  /*0370*/  LEA R16, P0, R26, R5.reuse, 0x1 ;  /* 0x000000051a107211 */ /* 0x081fe200078008ff */
[----:B------:R0:W2:Y:S02]  /*0380*/  LDG.E.U16 R39, [R12.64] ;  /* 0x000000060c277981 */ /* 0x0000a4000c1e1500 */
[----:B------:R-:W-:Y:S01]  /*0390*/  IMAD R28, R7, 0x4, R24 ;  /* 0x00000004071c7824 */ /* 0x000fe200078e0218 */
[----:B------:R-:W-:-:S03]  /*03a0*/  LEA R18, P1, R24, R5, 0x1 ;  /* 0x0000000518127211 */ /* 0x000fc600078208ff */
[C---:B-1----:R-:W-:Y:S01]  /*03b0*/  IMAD R22, R7.reuse, 0x4, R28 ;  /* 0x0000000407167824 */ /* 0x042fe200078e021c */
[-C--:B------:R-:W-:Y:S02]  /*03c0*/  LEA.HI.X.SX32 R17, R26, R3.reuse, 0x1, P0 ;  /* 0x000000031a117211 */ /* 0x080fe400000f0eff */
[----:B------:R-:W-:Y:S02]  /*03d0*/  LEA.HI.X.SX32 R19, R24, R3, 0x1, P1 ;  /* 0x0000000318137211 */ /* 0x000fe400008f0eff */
[C---:B----4-:R-:W-:Y:S01]  /*03e0*/  LEA R20, P0, R28.reuse, R5, 0x1 ;  /* 0x000000051c147211 */ /* 0x050fe200078008ff */
[----:B------:R1:W4:Y:S01]  /*03f0*/  LDG.E.U16 R41, [R16.64] ;  /* 0x0000000610297981 */ /* 0x000322000c1e1500 */
[C---:B------:R-:W-:Y:S02]  /*0400*/  LEA R24, R7.reuse, R22, 0x2 ;  /* 0x0000001607187211 */ /* 0x040fe400078e10ff */
[----:B------:R-:W-:Y:S01]  /*0410*/  LEA.HI.X.SX32 R21, R28, R3, 0x1, P0 ;  /* 0x000000031c157211 */ /* 0x000fe200000f0eff */
[----:B------:R1:W2:Y:S01]  /*0420*/  LDG.E.U16 R43, [R18.64] ;  /* 0x00000006122b7981 */ /* 0x0002a2000c1e1500 */
[----:B------:R-:W-:Y:S01]  /*0430*/  LEA R14, P0, R22, R5, 0x1 ;  /* 0x00000005160e7211 */ /* 0x000fe200078008ff */
[----:B------:R-:W-:-:S02]  /*0440*/  IMAD R26, R7, 0x4, R24 ;  /* 0x00000004071a7824 */ /* 0x000fc400078e0218 */
[----:B------:R1:W2:Y:S01]  /*0450*/  LDG.E.U16 R45, [R20.64] ;  /* 0x00000006142d7981 */ /* 0x0002a2000c1e1500 */
[----:B------:R-:W-:Y:S01]  /*0460*/  LEA.HI.X.SX32 R15, R22, R3, 0x1, P0 ;  /* 0x00000003160f7211 */ /* 0x000fe200000f0eff */
[C---:B------:R-:W-:Y:S01]  /*0470*/  IMAD R28, R7.reuse, 0x4, R26 ;  /* 0x00000004071c7824 */ /* 0x040fe200078e021a */
[-C--:B0-----:R-:W-:Y:S02]  /*0480*/  LEA R12, P0, R24, R5.reuse, 0x1 ;  /* 0x00000005180c7211 */ /* 0x081fe400078008ff */
[----:B------:R-:W-:Y:S01]  /*0490*/  LEA R22, P1, R26, R5, 0x1 ;  /* 0x000000051a167211 */ /* 0x000fe200078208ff */
[----:B------:R0:W2:Y:S01]  /*04a0*/  LDG.E.U16 R47, [R14.64] ;  /* 0x000000060e2f7981 */ /* 0x0000a2000c1e1500 */
[----:B------:R-:W-:Y:S02]  /*04b0*/  LEA.HI.X.SX32 R13, R24, R3, 0x1, P0 ;  /* 0x00000003180d7211 */ /* 0x000fe400000f0eff */
[C---:B-1----:R-:W-:Y:S02]  /*04c0*/  LEA R16, P0, R28.reuse, R5, 0x1 ;  /* 0x000000051c107211 */ /* 0x042fe400078008ff */
[----:B------:R-:W-:Y:S01]  /*04d0*/  LEA R24, R7, R28, 0x2 ;  /* 0x0000001c07187211 */ /* 0x000fe200078e10ff */
[----:B------:R1:W2:Y:S01]  /*04e0*/  LDG.E.U16 R49, [R12.64] ;  /* 0x000000060c317981 */ /* 0x0002a2000c1e1500 */
[----:B------:R-:W-:-:S02]  /*04f0*/  LEA.HI.X.SX32 R17, R28, R3, 0x1, P0 ;  /* 0x000000031c117211 */ /* 0x000fc400000f0eff */
[----:B------:R-:W-:Y:S01]  /*0500*/  LEA.HI.X.SX32 R23, R26, R3, 0x1, P1 ;  /* 0x000000031a177211 */ /* 0x000fe200008f0eff */
[C---:B------:R-:W-:Y:S01]  /*0510*/  IMAD R26, R7.reuse, 0x4, R24 ;  /* 0x00000004071a7824 */ /* 0x040fe200078e0218 */
[C---:B------:R-:W-:Y:S01]  /*0520*/  LEA R18, P0, R24.reuse, R5, 0x1 ;  /* 0x0000000518127211 */ /* 0x040fe200078008ff */
[----:B------:R0:W3:Y:S03]  /*0530*/  LDG.E.U16 R51, [R16.64] ;  /* 0x0000000610337981 */ /* 0x0000e6000c1e1500 */
[----:B------:R-:W-:Y:S01]  /*0540*/  LEA.HI.X.SX32 R19, R24, R3, 0x1, P0 ;  /* 0x0000000318137211 */ /* 0x000fe200000f0eff */
[C---:B------:R-:W-:Y:S01]  /*0550*/  IMAD R24, R7.reuse, 0x4, R26 ;  /* 0x0000000407187824 */ /* 0x040fe200078e021a */
[----:B------:R0:W3:Y:S04]  /*0560*/  LDG.E.U16 R50, [R22.64] ;  /* 0x0000000616327981 */ /* 0x0000e8000c1e1500 */
[----:B------:R-:W-:Y:S01]  /*0570*/  LEA R28, R7, R24, 0x2 ;  /* 0x00000018071c7211 */ /* 0x000fe200078e10ff */
[----:B------:R1:W3:Y:S01]  /*0580*/  LDG.E.U16 R52, [R18.64] ;  /* 0x0000000612347981 */ /* 0x0002e2000c1e1500 */
[----:B------:R-:W-:-:S03]  /*0590*/  LEA R20, P1, R24, R5, 0x1 ;  /* 0x0000000518147211 */ /* 0x000fc600078208ff */
[C---:B0-----:R-:W-:Y:S01]  /*05a0*/  IMAD R22, R7.reuse, 0x4, R28 ;  /* 0x0000000407167824 */ /* 0x041fe200078e021c */
[----:B------:R-:W-:Y:S02]  /*05b0*/  LEA R14, P0, R26, R5, 0x1 ;  /* 0x000000051a0e7211 */ /* 0x000fe400078008ff */
[-C--:B------:R-:W-:Y:S01]  /*05c0*/  LEA.HI.X.SX32 R21, R24, R3.reuse, 0x1, P1 ;  /* 0x0000000318157211 */ /* 0x080fe200008f0eff */
[C---:B------:R-:W-:Y:S01]  /*05d0*/  IMAD R24, R7.reuse, 0x4, R22 ;  /* 0x0000000407187824 */ /* 0x040fe200078e0216 */
[----:B------:R-:W-:Y:S02]  /*05e0*/  LEA.HI.X.SX32 R15, R26, R3, 0x1, P0 ;  /* 0x000000031a0f7211 */ /* 0x000fe400000f0eff */
[C---:B-1----:R-:W-:Y:S01]  /*05f0*/  LEA R12, P0, R28.reuse, R5, 0x1 ;  /* 0x000000051c0c7211 */ /* 0x042fe200078008ff */
[----:B------:R0:W3:Y:S01]  /*0600*/  LDG.E.U16 R54, [R20.64] ;  /* 0x0000000614367981 */ /* 0x0000e2000c1e1500 */
[C---:B------:R-:W-:Y:S02]  /*0610*/  LEA R26, R7.reuse, R24, 0x2 ;  /* 0x00000018071a7211 */ /* 0x040fe400078e10ff */
[----:B------:R-:W-:Y:S01]  /*0620*/  LEA.HI.X.SX32 R13, R28, R3, 0x1, P0 ;  /* 0x000000031c0d7211 */ /* 0x000fe200000f0eff */
[----:B------:R1:W4:Y:S01]  /*0630*/  LDG.E.U16 R53, [R14.64] ;  /* 0x000000060e357981 */ /* 0x000322000c1e1500 */
[----:B------:R-:W-:Y:S01]  /*0640*/  LEA R16, P0, R22, R5, 0x1 ;  /* 0x0000000516107211 */ /* 0x000fe200078008ff */
[----:B------:R-:W-:-:S02]  /*0650*/  IMAD R28, R7, 0x4, R26 ;  /* 0x00000004071c7824 */ /* 0x000fc400078e021a */
[----:B------:R1:W4:Y:S01]  /*0660*/  LDG.E.U16 R55, [R12.64] ;  /* 0x000000060c377981 */ /* 0x000322000c1e1500 */
[----:B------:R-:W-:Y:S01]  /*0670*/  LEA.HI.X.SX32 R17, R22, R3, 0x1, P0 ;  /* 0x0000000316117211 */ /* 0x000fe200000f0eff */
[C---:B0-----:R-:W-:Y:S01]  /*0680*/  IMAD R20, R7.reuse, 0x4, R28 ;  /* 0x0000000407147824 */ /* 0x041fe200078e021c */
[-C--:B------:R-:W-:Y:S02]  /*0690*/  LEA R18, P0, R24, R5.reuse, 0x1 ;  /* 0x0000000518127211 */ /* 0x080fe400078008ff */
[----:B------:R-:W-:Y:S01]  /*06a0*/  LEA R22, P1, R26, R5, 0x1 ;  /* 0x000000051a167211 */ /* 0x000fe200078208ff */
[----:B------:R0:W4:Y:S01]  /*06b0*/  LDG.E.U16 R56, [R16.64] ;  /* 0x0000000610387981 */ /* 0x000122000c1e1500 */
[----:B------:R-:W-:Y:S02]  /*06c0*/  LEA.HI.X.SX32 R19, R24, R3, 0x1, P0 ;  /* 0x0000000318137211 */ /* 0x000fe400000f0eff */
[C---:B------:R-:W-:Y:S02]  /*06d0*/  LEA R24, R7.reuse, R20, 0x2 ;  /* 0x0000001407187211 */ /* 0x040fe400078e10ff */
[----:B-1----:R-:W-:Y:S01]  /*06e0*/  LEA R14, P0, R28, R5, 0x1 ;  /* 0x000000051c0e7211 */ /* 0x002fe200078008ff */
[----:B------:R1:W4:Y:S01]  /*06f0*/  LDG.E.U16 R57, [R18.64] ;  /* 0x0000000612397981 */ /* 0x000322000c1e1500 */
[-C--:B------:R-:W-:Y:S01]  /*0700*/  LEA.HI.X.SX32 R23, R26, R3.reuse, 0x1, P1 ;  /* 0x000000031a177211 */ /* 0x080fe200008f0eff */
[----:B------:R-:W-:Y:S01]  /*0710*/  IMAD R26, R7, 0x4, R24 ;  /* 0x00000004071a7824 */ /* 0x000fe200078e0218 */
[----:B------:R-:W-:-:S02]  /*0720*/  LEA.HI.X.SX32 R15, R28, R3, 0x1, P0 ;  /* 0x000000031c0f7211 */ /* 0x000fc400000f0eff */
[C---:B------:R-:W-:Y:S01]  /*0730*/  LEA R12, P0, R20.reuse, R5, 0x1 ;  /* 0x00000005140c7211 */ /* 0x040fe200078008ff */
[C---:B------:R-:W-:Y:S01]  /*0740*/  IMAD R28, R7.reuse, 0x4, R26 ;  /* 0x00000004071c7824 */ /* 0x040fe200078e021a */
[----:B------:R1:W4:Y:S02]  /*0750*/  LDG.E.U16 R58, [R22.64] ;  /* 0x00000006163a7981 */ /* 0x000324000c1e1500 */
[----:B------:R-:W-:Y:S02]  /*0760*/  LEA.HI.X.SX32 R13, R20, R3, 0x1, P0 ;  /* 0x00000003140d7211 */ /* 0x000fe400000f0eff */
[-C--:B0-----:R-:W-:Y:S01]  /*0770*/  LEA R16, P0, R24, R5.reuse, 0x1 ;  /* 0x0000000518107211 */ /* 0x081fe200078008ff */
[----:B------:R0:W4:Y:S01]  /*0780*/  LDG.E.U16 R59, [R14.64] ;  /* 0x000000060e3b7981 */ /* 0x000122000c1e1500 */
[----:B------:R-:W-:Y:S02]  /*0790*/  LEA R20, P1, R26, R5, 0x1 ;  /* 0x000000051a147211 */ /* 0x000fe400078208ff */
[----:B-1----:R-:W-:Y:S01]  /*07a0*/  LEA R22, R7, R28, 0x2 ;  /* 0x0000001c07167211 */ /* 0x002fe200078e10ff */
[----:B------:R1:W4:Y:S01]  /*07b0*/  LDG.E.U16 R60, [R12.64] ;  /* 0x000000060c3c7981 */ /* 0x000322000c1e1500 */
[----:B------:R-:W-:-:S02]  /*07c0*/  LEA.HI.X.SX32 R17, R24, R3, 0x1, P0 ;  /* 0x0000000318117211 */ /* 0x000fc400000f0eff */
[----:B------:R-:W-:Y:S01]  /*07d0*/  LEA R18, P0, R28, R5, 0x1 ;  /* 0x000000051c127211 */ /* 0x000fe200078008ff */
[C---:B------:R-:W-:Y:S01]  /*07e0*/  IMAD R24, R7.reuse, 0x4, R22 ;  /* 0x0000000407187824 */ /* 0x040fe200078e0216 */
[-C--:B------:R-:W-:Y:S01]  /*07f0*/  LEA.HI.X.SX32 R21, R26, R3.reuse, 0x1, P1 ;  /* 0x000000031a157211 */ /* 0x080fe200008f0eff */
[----:B------:R1:W4:Y:S01]  /*0800*/  LDG.E.U16 R61, [R16.64] ;  /* 0x00000006103d7981 */ /* 0x000322000c1e1500 */
[----:B------:R-:W-:Y:S01]  /*0810*/  LEA.HI.X.SX32 R19, R28, R3, 0x1, P0 ;  /* 0x000000031c137211 */ /* 0x000fe200000f0eff */
[----:B------:R-:W-:Y:S01]  /*0820*/  IMAD R26, R7, 0x4, R24 ;  /* 0x00000004071a7824 */ /* 0x000fe200078e0218 */
[C---:B0-----:R-:W-:Y:S01]  /*0830*/  LEA R14, P0, R22.reuse, R5, 0x1 ;  /* 0x00000005160e7211 */ /* 0x041fe200078008ff */
[----:B------:R0:W4:Y:S03]  /*0840*/  LDG.E.U16 R62, [R20.64] ;  /* 0x00000006143e7981 */ /* 0x000126000c1e1500 */
[----:B------:R-:W-:Y:S01]  /*0850*/  LEA.HI.X.SX32 R15, R22, R3, 0x1, P0 ;  /* 0x00000003160f7211 */ /* 0x000fe200000f0eff */
[----:B------:R0:W4:Y:S01]  /*0860*/  LDG.E.U16 R63, [R18.64] ;  /* 0x00000006123f7981 */ /* 0x000122000c1e1500 */
[----:B-1----:R-:W-:-:S02]  /*0870*/  LEA R12, P0, R24, R5, 0x1 ;  /* 0x00000005180c7211 */ /* 0x002fc400078008ff */
[C---:B------:R-:W-:Y:S01]  /*0880*/  LEA R28, R7.reuse, R26, 0x2 ;  /* 0x0000001a071c7211 */ /* 0x040fe200078e10ff */
[----:B------:R1:W4:Y:S01]  /*0890*/  LDG.E.U16 R64, [R14.64] ;  /* 0x000000060e407981 */ /* 0x000322000c1e1500 */
[----:B------:R-:W-:Y:S02]  /*08a0*/  LEA R22, P1, R26, R5, 0x1 ;  /* 0x000000051a167211 */ /* 0x000fe400078208ff */
[-C--:B------:R-:W-:Y:S01]  /*08b0*/  LEA.HI.X.SX32 R13, R24, R3.reuse, 0x1, P0 ;  /* 0x00000003180d7211 */ /* 0x080fe200000f0eff */
[C---:B------:R-:W-:Y:S01]  /*08c0*/  IMAD R24, R7.reuse, 0x4, R28 ;  /* 0x0000000407187824 */ /* 0x040fe200078e021c */
[----:B------:R-:W-:Y:S02]  /*08d0*/  LEA.HI.X.SX32 R23, R26, R3, 0x1, P1 ;  /* 0x000000031a177211 */ /* 0x000fe400008f0eff */
[C---:B------:R-:W-:Y:S01]  /*08e0*/  LEA R16, P0, R28.reuse, R5, 0x1 ;  /* 0x000000051c107211 */ /* 0x040fe200078008ff */
[----:B------:R-:W-:Y:S01]  /*08f0*/  IMAD R26, R7, 0x4, R24 ;  /* 0x00000004071a7824 */ /* 0x000fe200078e0218 */
[----:B------:R1:W4:Y:S02]  /*0900*/  LDG.E.U16 R65, [R12.64] ;  /* 0x000000060c417981 */ /* 0x000324000c1e1500 */
[----:B------:R-:W-:-:S02]  /*0910*/  LEA.HI.X.SX32 R17, R28, R3, 0x1, P0 ;  /* 0x000000031c117211 */ /* 0x000fc400000f0eff */
[C---:B0-----:R-:W-:Y:S01]  /*0920*/  LEA R18, P0, R24.reuse, R5, 0x1 ;  /* 0x0000000518127211 */ /* 0x041fe200078008ff */
[----:B------:R0:W4:Y:S01]  /*0930*/  LDG.E.U16 R66, [R22.64] ;  /* 0x0000000616427981 */ /* 0x000122000c1e1500 */
[C---:B------:R-:W-:Y:S02]  /*0940*/  LEA R28, R7.reuse, R26, 0x2 ;  /* 0x0000001a071c7211 */ /* 0x040fe400078e10ff */
[----:B------:R-:W-:Y:S01]  /*0950*/  LEA.HI.X.SX32 R19, R24, R3, 0x1, P0 ;  /* 0x0000000318137211 */ /* 0x000fe200000f0eff */
[----:B------:R0:W4:Y:S02]  /*0960*/  LDG.E.U16 R67, [R16.64] ;  /* 0x0000000610437981 */ /* 0x000124000c1e1500 */
[C---:B------:R-:W-:Y:S01]  /*0970*/  IMAD R24, R7.reuse, 0x4, R28 ;  /* 0x0000000407187824 */ /* 0x040fe200078e021c */
[C---:B-1----:R-:W-:Y:S01]  /*0980*/  LEA R14, P0, R26.reuse, R5, 0x1 ;  /* 0x000000051a0e7211 */ /* 0x042fe200078008ff */
[----:B------:R1:W4:Y:S02]  /*0990*/  LDG.E.U16 R68, [R18.64] ;  /* 0x0000000612447981 */ /* 0x000324000c1e1500 */
[----:B------:R-:W-:Y:S01]  /*09a0*/  IMAD R30, R7, 0x4, R24 ;  /* 0x00000004071e7824 */ /* 0x000fe200078e0218 */
[----:B------:R-:W-:-:S02]  /*09b0*/  LEA.HI.X.SX32 R15, R26, R3, 0x1, P0 ;  /* 0x000000031a0f7211 */ /* 0x000fc400000f0eff */
[C---:B------:R-:W-:Y:S02]  /*09c0*/  LEA R20, P1, R28.reuse, R5, 0x1 ;  /* 0x000000051c147211 */ /* 0x040fe400078208ff */
[C---:B------:R-:W-:Y:S01]  /*09d0*/  LEA R26, R7.reuse, R30, 0x2 ;  /* 0x0000001e071a7211 */ /* 0x040fe200078e10ff */
[----:B------:R1:W4:Y:S01]  /*09e0*/  LDG.E.U16 R69, [R14.64] ;  /* 0x000000060e457981 */ /* 0x000322000c1e1500 */
[----:B------:R-:W-:Y:S02]  /*09f0*/  LEA.HI.X.SX32 R21, R28, R3, 0x1, P1 ;  /* 0x000000031c157211 */ /* 0x000fe400008f0eff */
[C---:B------:R-:W-:Y:S01]  /*0a00*/  LEA R12, P0, R24.reuse, R5, 0x1 ;  /* 0x00000005180c7211 */ /* 0x040fe200078008ff */
[C---:B------:R-:W-:Y:S02]  /*0a10*/  IMAD R28, R7.reuse, 0x4, R26 ;  /* 0x00000004071c7824 */ /* 0x040fe400078e021a */
[----:B------:R1:W4:Y:S01]  /*0a20*/  LDG.E.U16 R70, [R20.64] ;  /* 0x0000000614467981 */ /* 0x000322000c1e1500 */
[----:B------:R-:W-:Y:S01]  /*0a30*/  LEA.HI.X.SX32 R13, R24, R3, 0x1, P0 ;  /* 0x00000003180d7211 */ /* 0x000fe200000f0eff */
[----:B------:R-:W-:Y:S01]  /*0a40*/  IMAD R24, R7, 0x4, R28 ;  /* 0x0000000407187824 */ /* 0x000fe200078e021c */
[----:B0-----:R-:W-:-:S02]  /*0a50*/  LEA R16, P0, R30, R5, 0x1 ;  /* 0x000000051e107211 */ /* 0x001fc400078008ff */
[----:B------:R-:W-:Y:S01]  /*0a60*/  LEA R22, P1, R28, R5, 0x1 ;  /* 0x000000051c167211 */ /* 0x000fe200078208ff */
[----:B------:R0:W4:Y:S01]  /*0a70*/  LDG.E.U16 R71, [R12.64] ;  /* 0x000000060c477981 */ /* 0x000122000c1e1500 */
[----:B------:R-:W-:Y:S02]  /*0a80*/  LEA R32, R7, R24, 0x2 ;  /* 0x0000001807207211 */ /* 0x000fe400078e10ff */
[----:B------:R-:W-:-:S03]  /*0a90*/  LEA.HI.X.SX32 R17, R30, R3, 0x1, P0 ;  /* 0x000000031e117211 */ /* 0x000fc600000f0eff */
[C---:B------:R-:W-:Y:S01]  /*0aa0*/  IMAD R30, R7.reuse, 0x4, R32 ;  /* 0x00000004071e7824 */ /* 0x040fe200078e0220 */
[C---:B-1----:R-:W-:Y:S01]  /*0ab0*/  LEA R18, P0, R26.reuse, R5, 0x1 ;  /* 0x000000051a127211 */ /* 0x042fe200078008ff */
[----:B------:R1:W4:Y:S02]  /*0ac0*/  LDG.E.U16 R72, [R16.64] ;  /* 0x0000000610487981 */ /* 0x000324000c1e1500 */
[----:B------:R-:W-:Y:S01]  /*0ad0*/  IMAD R34, R7, 0x4, R30 ;  /* 0x0000000407227824 */ /* 0x000fe200078e021e */
[----:B------:R-:W-:-:S04]  /*0ae0*/  LEA.HI.X.SX32 R19, R26, R3, 0x1, P0 ;  /* 0x000000031a137211 */ /* 0x000fc800000f0eff */
        /* <DEDUP_REMOVED lines=9> */
[----:B-1----:R-:W-:Y:S01]  /*0b80*/  LEA R18, P1, R34, R5, 0x1 ;  /* 0x0000000522127211 */ /* 0x002fe200078208ff */
[----:B------:R0:W4:Y:S01]  /*0b90*/  LDG.E.U16 R75, [R14.64] ;  /* 0x000000060e4b7981 */ /* 0x000122000c1e1500 */
[----:B------:R-:W-:Y:S02]  /*0ba0*/  LEA.HI.X.SX32 R13, R32, R3, 0x1, P0 ;  /* 0x00000003200d7211 */ /* 0x000fe400000f0eff */
[C---:B------:R-:W-:Y:S02]  /*0bb0*/  LEA R32, R7.reuse, R24, 0x2 ;  /* 0x0000001807207211 */ /* 0x040fe400078e10ff */
[C---:B------:R-:W-:Y:S01]  /*0bc0*/  LEA R16, P0, R30.reuse, R5, 0x1 ;  /* 0x000000051e107211 */ /* 0x040fe200078008ff */
[----:B------:R1:W4:Y:S02]  /*0bd0*/  LDG.E.U16 R76, [R12.64] ;  /* 0x000000060c4c7981 */ /* 0x000324000c1e1500 */
[----:B------:R-:W-:Y:S01]  /*0be0*/  IMAD R36, R7, 0x4, R32 ;  /* 0x0000000407247824 */ /* 0x000fe200078e0220 */
[----:B------:R-:W-:-:S03]  /*0bf0*/  LEA.HI.X.SX32 R17, R30, R3, 0x1, P0 ;  /* 0x000000031e117211 */ /* 0x000fc600000f0eff */
[C---:B------:R-:W-:Y:S01]  /*0c00*/  IMAD R30, R7.reuse, 0x4, R36 ;  /* 0x00000004071e7824 */ /* 0x040fe200078e0224 */
[----:B------:R-:W-:Y:S01]  /*0c10*/  LEA.HI.X.SX32 R19, R34, R3, 0x1, P1 ;  /* 0x0000000322137211 */ /* 0x000fe200008f0eff */
[----:B------:R1:W4:Y:S01]  /*0c20*/  LDG.E.U16 R77, [R16.64] ;  /* 0x00000006104d7981 */ /* 0x000322000c1e1500 */
[C---:B------:R-:W-:Y:S02]  /*0c30*/  LEA R20, P0, R26.reuse, R5, 0x1 ;  /* 0x000000051a147211 */ /* 0x040fe400078008ff */
[----:B------:R-:W-:Y:S01]  /*0c40*/  LEA R34, R7, R30, 0x2 ;  /* 0x0000001e07227211 */ /* 0x000fe200078e10ff */
[----:B------:R1:W4:Y:S01]  /*0c50*/  LDG.E.U16 R78, [R18.64] ;  /* 0x00000006124e7981 */ /* 0x000322000c1e1500 */
[----:B------:R-:W-:-:S03]  /*0c60*/  LEA.HI.X.SX32 R21, R26, R3, 0x1, P0 ;  /* 0x000000031a157211 */ /* 0x000fc600000f0eff */
[C---:B------:R-:W-:Y:S01]  /*0c70*/  IMAD R26, R7.reuse, 0x4, R34 ;  /* 0x00000004071a7824 */ /* 0x040fe200078e0222 */
[C---:B0-----:R-:W-:Y:S01]  /*0c80*/  LEA R14, P0, R28.reuse, R5, 0x1 ;  /* 0x000000051c0e7211 */ /* 0x041fe200078008ff */
[----:B------:R0:W4:Y:S02]  /*0c90*/  LDG.E.U16 R79, [R20.64] ;  /* 0x00000006144f7981 */ /* 0x000124000c1e1500 */
[----:B------:R-:W-:Y:S01]  /*0ca0*/  IMAD R38, R7, 0x4, R26 ;  /* 0x0000000407267824 */ /* 0x000fe200078e021a */
[----:B------:R-:W-:-:S04]  /*0cb0*/  LEA.HI.X.SX32 R15, R28, R3, 0x1, P0 ;  /* 0x000000031c0f7211 */ /* 0x000fc800000f0eff */
[----:B------:R-:W-:Y:S01]  /*0cc0*/  LEA R28, R7, R38, 0x2 ;  /* 0x00000026071c7211 */ /* 0x000fe200078e10ff */
[----:B------:R0:W4:Y:S01]  /*0cd0*/  LDG.E.U16 R80, [R14.64] ;  /* 0x000000060e507981 */ /* 0x000122000c1e1500 */
[----:B-1----:R-:W-:-:S03]  /*0ce0*/  LEA R12, P0, R24, R5, 0x1 ;  /* 0x00000005180c7211 */ /* 0x002fc600078008ff */
[C---:B------:R-:W-:Y:S01]  /*0cf0*/  IMAD R40, R7.reuse, 0x4, R28 ;  /* 0x0000000407287824 */ /* 0x040fe200078e021c */
[----:B------:R-:W-:Y:S02]  /*0d00*/  LEA.HI.X.SX32 R13, R24, R3, 0x1, P0 ;  /* 0x00000003180d7211 */ /* 0x000fe400000f0eff */
[-C--:B------:R-:W-:Y:S01]  /*0d10*/  LEA R22, P1, R32, R5.reuse, 0x1 ;  /* 0x0000000520167211 */ /* 0x080fe200078208ff */
[C---:B------:R-:W-:Y:S01]  /*0d20*/  IMAD R24, R7.reuse, 0x4, R40 ;  /* 0x0000000407187824 */ /* 0x040fe200078e0228 */
[----:B------:R-:W-:Y:S01]  /*0d30*/  LEA R16, P0, R30, R5, 0x1 ;  /* 0x000000051e107211 */ /* 0x000fe200078008ff */
[----:B------:R1:W4:Y:S01]  /*0d40*/  LDG.E.U16 R81, [R12.64] ;  /* 0x000000060c517981 */ /* 0x000322000c1e1500 */
[-C--:B------:R-:W-:Y:S02]  /*0d50*/  LEA.HI.X.SX32 R23, R32, R3.reuse, 0x1, P1 ;  /* 0x0000000320177211 */ /* 0x080fe400008f0eff */
[C---:B------:R-:W-:Y:S02]  /*0d60*/  LEA R32, R7.reuse, R24, 0x2 ;  /* 0x0000001807207211 */ /* 0x040fe400078e10ff */
[----:B------:R-:W-:Y:S01]  /*0d70*/  LEA.HI.X.SX32 R17, R30, R3, 0x1, P0 ;  /* 0x000000031e117211 */ /* 0x000fe200000f0eff */
[----:B------:R1:W4:Y:S01]  /*0d80*/  LDG.E.U16 R82, [R22.64] ;  /* 0x0000000616527981 */ /* 0x000322000c1e1500 */
[-C--:B------:R-:W-:Y:S01]  /*0d90*/  LEA R18, P0, R26, R5.reuse, 0x1 ;  /* 0x000000051a127211 */ /* 0x080fe200078008ff */
[C---:B------:R-:W-:Y:S01]  /*0da0*/  IMAD R30, R7.reuse, 0x4, R32 ;  /* 0x00000004071e7824 */ /* 0x040fe200078e0220 */
[----:B0-----:R-:W-:Y:S01]  /*0db0*/  LEA R20, P1, R28, R5, 0x1 ;  /* 0x000000051c147211 */ /* 0x001fe200078208ff */
[----:B------:R0:W4:Y:S01]  /*0dc0*/  LDG.E.U16 R83, [R16.64] ;  /* 0x0000000610537981 */ /* 0x000122000c1e1500 */
[----:B------:R-:W-:Y:S01]  /*0dd0*/  LEA.HI.X.SX32 R19, R26, R3, 0x1, P0 ;  /* 0x000000031a137211 */ /* 0x000fe200000f0eff */
[----:B------:R-:W-:Y:S01]  /*0de0*/  IMAD R26, R7, 0x4, R30 ;  /* 0x00000004071a7824 */ /* 0x000fe200078e021e */
[----:B------:R-:W-:-:S02]  /*0df0*/  LEA R14, P0, R24, R5, 0x1 ;  /* 0x00000005180e7211 */ /* 0x000fc400078008ff */
[-C--:B------:R-:W-:Y:S01]  /*0e00*/  LEA.HI.X.SX32 R21, R28, R3.reuse, 0x1, P1 ;  /* 0x000000031c157211 */ /* 0x080fe200008f0eff */
[----:B------:R0:W4:Y:S01]  /*0e10*/  LDG.E.U16 R84, [R18.64] ;  /* 0x0000000612547981 */ /* 0x000122000c1e1500 */
[C---:B-1----:R-:W-:Y:S02]  /*0e20*/  LEA R12, R7.reuse, R26, 0x2 ;  /* 0x0000001a070c7211 */ /* 0x042fe400078e10ff */
[----:B------:R-:W-:Y:S01]  /*0e30*/  LEA.HI.X.SX32 R15, R24, R3, 0x1, P0 ;  /* 0x00000003180f7211 */ /* 0x000fe200000f0eff */
[----:B------:R1:W4:Y:S02]  /*0e40*/  LDG.E.U16 R85, [R20.64] ;  /* 0x0000000614557981 */ /* 0x000324000c1e1500 */
[C---:B------:R-:W-:Y:S01]  /*0e50*/  IMAD R42, R7.reuse, 0x4, R12 ;  /* 0x00000004072a7824 */ /* 0x040fe200078e020c */
[C---:B------:R-:W-:Y:S01]  /*0e60*/  LEA R22, P0, R30.reuse, R5, 0x1 ;  /* 0x000000051e167211 */ /* 0x040fe200078008ff */
[----:B------:R0:W4:Y:S02]  /*0e70*/  LDG.E.U16 R86, [R14.64] ;  /* 0x000000060e567981 */ /* 0x000124000c1e1500 */
[----:B------:R-:W-:Y:S01]  /*0e80*/  IMAD R44, R7, 0x4, R42 ;  /* 0x00000004072c7824 */ /* 0x000fe200078e022a */
[----:B------:R-:W-:-:S04]  /*0e90*/  LEA.HI.X.SX32 R23, R30, R3, 0x1, P0 ;  /* 0x000000031e177211 */ /* 0x000fc800000f0eff */
[C---:B------:R-:W-:Y:S01]  /*0ea0*/  LEA R46, R7.reuse, R44, 0x2 ;  /* 0x0000002c072e7211 */ /* 0x040fe200078e10ff */
[----:B------:R0:W4:Y:S01]  /*0eb0*/  LDG.E.U16 R87, [R22.64] ;  /* 0x0000000616577981 */ /* 0x000122000c1e1500 */
[-C--:B------:R-:W-:Y:S02]  /*0ec0*/  LEA R24, P1, R12, R5.reuse, 0x1 ;  /* 0x000000050c187211 */ /* 0x080fe400078208ff */
[----:B------:R-:W-:Y:S01]  /*0ed0*/  LEA R28, P0, R44, R5, 0x1 ;  /* 0x000000052c1c7211 */ /* 0x000fe200078008ff */
[----:B------:R-:W-:Y:S01]  /*0ee0*/  IMAD R48, R7, 0x4, R46 ;  /* 0x0000000407307824 */ /* 0x000fe200078e022e */
[-C--:B------:R-:W-:Y:S02]  /*0ef0*/  LEA.HI.X.SX32 R25, R12, R3.reuse, 0x1, P1 ;  /* 0x000000030c197211 */ /* 0x080fe400008f0eff */
[----:B------:R-:W-:Y:S02]  /*0f00*/  LEA.HI.X.SX32 R29, R44, R3, 0x1, P0 ;  /* 0x000000032c1d7211 */ /* 0x000fe400000f0eff */
[-C--:B------:R-:W-:Y:S01]  /*0f10*/  LEA R30, P1, R48, R5.reuse, 0x1 ;  /* 0x00000005301e7211 */ /* 0x080fe200078208ff */
[----:B------:R1:W4:Y:S01]  /*0f20*/  LDG.E.U16 R44, [R24.64] ;  /* 0x00000006182c7981 */ /* 0x000322000c1e1500 */
[----:B------:R-:W-:-:S02]  /*0f30*/  LEA R12, P0, R36, R5, 0x1 ;  /* 0x00000005240c7211 */ /* 0x000fc400078008ff */
[-C--:B------:R-:W-:Y:S01]  /*0f40*/  LEA.HI.X.SX32 R31, R48, R3.reuse, 0x1, P1 ;  /* 0x00000003301f7211 */ /* 0x080fe200008f0eff */
[----:B------:R1:W4:Y:S01]  /*0f50*/  LDG.E.U16 R29, [R28.64] ;  /* 0x000000061c1d7981 */ /* 0x000322000c1e1500 */
[----:B------:R-:W-:Y:S02]  /*0f60*/  LEA.HI.X.SX32 R13, R36, R3, 0x1, P0 ;  /* 0x00000003240d7211 */ /* 0x000fe400000f0eff */
[-C--:B0-----:R-:W-:Y:S01]  /*0f70*/  LEA R14, P1, R34, R5.reuse, 0x1 ;  /* 0x00000005220e7211 */ /* 0x081fe200078208ff */
[----:B------:R-:W-:Y:S01]  /*0f80*/  IMAD R48, R7, 0x4, R48 ;  /* 0x0000000407307824 */ /* 0x000fe200078e0230 */
[----:B------:R-:W-:Y:S01]  /*0f90*/  LEA R16, P0, R38, R5, 0x1 ;  /* 0x0000000526107211 */ /* 0x000fe200078008ff */
[----:B------:R-:W4:Y:S01]  /*0fa0*/  LDG.E.U16 R30, [R30.64] ;  /* 0x000000061e1e7981 */ /* 0x000f22000c1e1500 */
[-C--:B------:R-:W-:Y:S02]  /*0fb0*/  LEA.HI.X.SX32 R15, R34, R3.reuse, 0x1, P1 ;  /* 0x00000003220f7211 */ /* 0x080fe400008f0eff */
[----:B------:R-:W-:Y:S01]  /*0fc0*/  LEA.HI.X.SX32 R17, R38, R3, 0x1, P0 ;  /* 0x0000000326117211 */ /* 0x000fe200000f0eff */
[----:B------:R0:W4:Y:S01]  /*0fd0*/  LDG.E.U16 R34, [R12.64] ;  /* 0x000000060c227981 */ /* 0x000122000c1e1500 */
[----:B------:R-:W-:-:S02]  /*0fe0*/  LEA R18, P1, R40, R5, 0x1 ;  /* 0x0000000528127211 */ /* 0x000fc400078208ff */
[----:B-1----:R-:W-:Y:S01]  /*0ff0*/  LEA R20, P0, R32, R5, 0x1 ;  /* 0x0000000520147211 */ /* 0x002fe200078008ff */
[----:B------:R1:W4:Y:S01]  /*1000*/  LDG.E.U16 R28, [R14.64] ;  /* 0x000000060e1c7981 */ /* 0x000322000c1e1500 */
[-C--:B------:R-:W-:Y:S02]  /*1010*/  LEA.HI.X.SX32 R19, R40, R3.reuse, 0x1, P1 ;  /* 0x0000000328137211 */ /* 0x080fe400008f0eff */
[----:B------:R-:W-:Y:S01]  /*1020*/  LEA.HI.X.SX32 R21, R32, R3, 0x1, P0 ;  /* 0x0000000320157211 */ /* 0x000fe200000f0eff */
[----:B------:R-:W4:Y:S01]  /*1030*/  LDG.E.U16 R16, [R16.64] ;  /* 0x0000000610107981 */ /* 0x000f22000c1e1500 */
[-C--:B------:R-:W-:Y:S02]  /*1040*/  LEA R22, P0, R26, R5.reuse, 0x1 ;  /* 0x000000051a167211 */ /* 0x080fe400078008ff */
[----:B------:R-:W-:Y:S01]  /*1050*/  LEA R24, P1, R42, R5, 0x1 ;  /* 0x000000052a187211 */ /* 0x000fe200078208ff */
[----:B------:R-:W4:Y:S01]  /*1060*/  LDG.E.U16 R18, [R18.64] ;  /* 0x0000000612127981 */ /* 0x000f22000c1e1500 */
[----:B------:R-:W-:-:S02]  /*1070*/  LEA.HI.X.SX32 R23, R26, R3, 0x1, P0 ;  /* 0x000000031a177211 */ /* 0x000fc400000f0eff */
[----:B------:R-:W-:Y:S01]  /*1080*/  LEA.HI.X.SX32 R25, R42, R3, 0x1, P1 ;  /* 0x000000032a197211 */ /* 0x000fe200008f0eff */
[----:B------:R-:W4:Y:S01]  /*1090*/  LDG.E.U16 R20, [R20.64] ;  /* 0x0000000614147981 */ /* 0x000f22000c1e1500 */
[-C--:B0-----:R-:W-:Y:S02]  /*10a0*/  LEA R12, P0, R46, R5.reuse, 0x1 ;  /* 0x000000052e0c7211 */ /* 0x081fe400078008ff */
[----:B-1----:R-:W-:Y:S01]  /*10b0*/  LEA R14, P1, R48, R5, 0x1 ;  /* 0x00000005300e7211 */ /* 0x002fe200078208ff */
[----:B------:R-:W4:Y:S01]  /*10c0*/  LDG.E.U16 R22, [R22.64] ;  /* 0x0000000616167981 */ /* 0x000f22000c1e1500 */
[-C--:B------:R-:W-:Y:S02]  /*10d0*/  LEA.HI.X.SX32 R13, R46, R3.reuse, 0x1, P0 ;  /* 0x000000032e0d7211 */ /* 0x080fe400000f0eff */
[----:B------:R-:W-:Y:S01]  /*10e0*/  LEA.HI.X.SX32 R15, R48, R3, 0x1, P1 ;  /* 0x00000003300f7211 */ /* 0x000fe200008f0eff */
[----:B------:R-:W4:Y:S04]  /*10f0*/  LDG.E.U16 R24, [R24.64] ;  /* 0x0000000618187981 */ /* 0x000f28000c1e1500 */
[----:B------:R-:W4:Y:S04]  /*1100*/  LDG.E.U16 R12, [R12.64] ;  /* 0x000000060c0c7981 */ /* 0x000f28000c1e1500 */
[----:B------:R-:W4:Y:S01]  /*1110*/  LDG.E.U16 R14, [R14.64] ;  /* 0x000000060e0e7981 */ /* 0x000f22000c1e1500 */
[----:B------:R-:W-:-:S02]  /*1120*/  LOP3.LUT R3, R0, 0xc0, RZ, 0xc0, !PT ;  /* 0x000000c000037812 */ /* 0x000fc400078ec0ff */
[----:B------:R-:W-:Y:S02]  /*1130*/  LOP3.LUT R169, R0, 0xff, RZ, 0xc0, !PT ;  /* 0x000000ff00a97812 */ /* 0x000fe400078ec0ff */
[----:B------:R-:W-:Y:S02]  /*1140*/  SHF.R.U32.HI R3, RZ, 0x2, R3 ;  /* 0x00000002ff037819 */ /* 0x000fe40000011603 */
[----:B------:R-:W-:-:S04]  /*1150*/  SHF.L.U32 R164, R169, 0x1, RZ ;  /* 0x00000001a9a47819 */ /* 0x000fc800000006ff */
[----:B------:R-:W-:-:S05]  /*1160*/  LOP3.LUT R3, R164, R3, RZ, 0x3c, !PT ;  /* 0x00000003a4037212 */ /* 0x000fca00078e3cff */
[----:B--2---:R0:W-:Y:S01]  /*1170*/  STS.U16 [R3], R6 ;  /* 0x0000000603007388 */ /* 0x0041e20000000400 */
[----:B------:R-:W-:-:S03]  /*1180*/  IADD3 R163, R27, 0x40, RZ ;  /* 0x000000401ba37810 */ /* 0x000fc60007ffe0ff */
[----:B-----5:R-:W-:Y:S01]  /*1190*/  STS.U16 [R3+0x400], R8 ;  /* 0x0004000803007388 */ /* 0x020fe20000000400 */
[----:B0-----:R-:W-:-:S03]  /*11a0*/  LOP3.LUT R6, R3, 0x40, RZ, 0x3c, !PT ;  /* 0x0000004003067812 */ /* 0x001fc600078e3cff */
[----:B------:R-:W-:Y:S04]  /*11b0*/  STS.U16 [R3+0x800], R11 ;  /* 0x0008000b03007388 */ /* 0x000fe80000000400 */
[----:B------:R-:W-:Y:S04]  /*11c0*/  STS.U16 [R3+0xc00], R35 ;  /* 0x000c002303007388 */ /* 0x000fe80000000400 */
[----:B------:R-:W-:Y:S04]  /*11d0*/  STS.U16 [R3+0x1000], R39 ;  /* 0x0010002703007388 */ /* 0x000fe80000000400 */
[----:B------:R-:W-:Y:S04]  /*11e0*/  STS.U16 [R3+0x1400], R43 ;  /* 0x0014002b03007388 */ /* 0x000fe80000000400 */
[----:B------:R-:W-:Y:S04]  /*11f0*/  STS.U16 [R3+0x1800], R47 ;  /* 0x0018002f03007388 */ /* 0x000fe80000000400 */
[----:B---3--:R-:W-:Y:S04]  /*1200*/  STS.U16 [R3+0x1c00], R50 ;  /* 0x001c003203007388 */ /* 0x008fe80000000400 */
[----:B------:R-:W-:Y:S04]  /*1210*/  STS.U16 [R3+0x2000], R52 ;  /* 0x0020003403007388 */ /* 0x000fe80000000400 */
[----:B------:R-:W-:Y:S04]  /*1220*/  STS.U16 [R3+0x2400], R54 ;  /* 0x0024003603007388 */ /* 0x000fe80000000400 */
[----:B----4-:R-:W-:Y:S01]  /*1230*/  STS.U16 [R3+0x2800], R56 ;  /* 0x0028003803007388 */ /* 0x010fe20000000400 */
[----:B------:R-:W-:-:S03]  /*1240*/  ISETP.GE.AND P0, PT, R163, 0x1, PT ;  /* 0x00000001a300780c */ /* 0x000fc60003f06270 */
[----:B------:R-:W-:Y:S04]  /*1250*/  STS.U16 [R3+0x2c00], R58 ;  /* 0x002c003a03007388 */ /* 0x000fe80000000400 */
        /* <DEDUP_REMOVED lines=36> */
[----:B------:R-:W-:Y:S01]  /*14a0*/  STS.U16 [R6+0x7e00], R14 ;  /* 0x007e000e06007388 */ /* 0x000fe20000000400 */
[----:B------:R-:W-:-:S02]  /*14b0*/  SHF.R.S32.HI R162, RZ, 0x4, R0 ;  /* 0x00000004ffa27819 */ /* 0x000fc40000011400 */
[----:B------:R-:W-:Y:S01]  /*14c0*/  SHF.R.S32.HI R159, RZ, 0x2, R0 ;  /* 0x00000002ff9f7819 */ /* 0x000fe20000011400 */
[----:B------:R0:W-:Y:S01]  /*14d0*/  STS.U16 [R6+0x1a00], R49 ;  /* 0x001a003106007388 */ /* 0x0001e20000000400 */
[----:B------:R-:W-:Y:S01]  /*14e0*/  IMAD.MOV.U32 R158, RZ, RZ, 0x3f800000 ;  /* 0x3f800000ff9e7424 */ /* 0x000fe200078e00ff */
[----:B------:R-:W-:Y:S01]  /*14f0*/  MOV R127, 0xff800000 ;  /* 0xff800000007f7802 */ /* 0x000fe20000000f00 */
[----:B------:R-:W-:Y:S01]  /*1500*/  IMAD.MOV.U32 R126, RZ, RZ, -0x800000 ;  /* 0xff800000ff7e7424 */ /* 0x000fe200078e00ff */
[----:B------:R1:W-:Y:S01]  /*1510*/  STS.U16 [R6+0x1e00], R51 ;  /* 0x001e003306007388 */ /* 0x0003e20000000400 */
[----:B------:R-:W-:Y:S01]  /*1520*/  IMAD.MOV.U32 R124, RZ, RZ, -0x800000 ;  /* 0xff800000ff7c7424 */ /* 0x000fe200078e00ff */
[----:B------:R-:W-:Y:S01]  /*1530*/  MOV R122, 0xff800000 ;  /* 0xff800000007a7802 */ /* 0x000fe20000000f00 */
[----:B------:R-:W-:Y:S01]  /*1540*/  IMAD.MOV.U32 R125, RZ, RZ, -0x800000 ;  /* 0xff800000ff7d7424 */ /* 0x000fe200078e00ff */
[----:B------:R-:W-:Y:S01]  /*1550*/  STS.U16 [R6+0x2200], R53 ;  /* 0x0022003506007388 */ /* 0x000fe20000000400 */
[----:B------:R-:W-:Y:S01]  /*1560*/  IMAD.MOV.U32 R123, RZ, RZ, -0x800000 ;  /* 0xff800000ff7b7424 */ /* 0x000fe200078e00ff */
[----:B------:R-:W-:Y:S01]  /*1570*/  MOV R121, 0xff800000 ;  /* 0xff80000000797802 */ /* 0x000fe20000000f00 */
[----:B------:R-:W-:Y:S01]  /*1580*/  IMAD.MOV.U32 R120, RZ, RZ, -0x800000 ;  /* 0xff800000ff787424 */ /* 0x000fe200078e00ff */
[----:B------:R-:W-:Y:S01]  /*1590*/  STS.U16 [R6+0x2600], R55 ;  /* 0x0026003706007388 */ /* 0x000fe20000000400 */
[----:B------:R-:W-:Y:S01]  /*15a0*/  IMAD.MOV.U32 R157, RZ, RZ, 0x3f800000 ;  /* 0x3f800000ff9d7424 */ /* 0x000fe200078e00ff */
[----:B------:R-:W-:Y:S01]  /*15b0*/  MOV R155, 0x3f800000 ;  /* 0x3f800000009b7802 */ /* 0x000fe20000000f00 */
[----:B------:R-:W-:Y:S01]  /*15c0*/  IMAD.MOV.U32 R156, RZ, RZ, 0x3f800000 ;  /* 0x3f800000ff9c7424 */ /* 0x000fe200078e00ff */
[----:B------:R2:W-:Y:S01]  /*15d0*/  STS.U16 [R6+0x3200], R61 ;  /* 0x0032003d06007388 */ /* 0x0005e20000000400 */
[----:B------:R-:W-:Y:S01]  /*15e0*/  IMAD.MOV.U32 R154, RZ, RZ, 0x3f800000 ;  /* 0x3f800000ff9a7424 */ /* 0x000fe200078e00ff */
[----:B------:R-:W-:Y:S01]  /*15f0*/  MOV R152, 0x3f800000 ;  /* 0x3f80000000987802 */ /* 0x000fe20000000f00 */
[----:B------:R-:W-:Y:S01]  /*1600*/  IMAD.MOV.U32 R153, RZ, RZ, 0x3f800000 ;  /* 0x3f800000ff997424 */ /* 0x000fe200078e00ff */
[----:B------:R3:W-:Y:S01]  /*1610*/  STS.U16 [R6+0x3600], R63 ;  /* 0x0036003f06007388 */ /* 0x0007e20000000400 */
[----:B------:R-:W-:Y:S01]  /*1620*/  IMAD.MOV.U32 R151, RZ, RZ, 0x3f800000 ;  /* 0x3f800000ff977424 */ /* 0x000fe200078e00ff */
[----:B0-----:R-:W-:Y:S01]  /*1630*/  CS2R R48, SRZ ;  /* 0x0000000000307805 */ /* 0x001fe2000001ff00 */
[----:B------:R-:W-:Y:S01]  /*1640*/  IMAD.MOV.U32 R3, RZ, RZ, c[0x0][0x1c8] ;  /* 0x00007200ff037624 */ /* 0x000fe200078e00ff */
[----:B------:R0:W-:Y:S01]  /*1650*/  STS.U16 [R6+0x3a00], R65 ;  /* 0x003a004106007388 */ /* 0x0001e20000000400 */
[----:B-1----:R-:W-:Y:S01]  /*1660*/  CS2R R50, SRZ ;  /* 0x0000000000327805 */ /* 0x002fe2000001ff00 */
[----:B--2---:R-:W-:Y:S01]  /*1670*/  CS2R R60, SRZ ;  /* 0x00000000003c7805 */ /* 0x004fe2000001ff00 */
[----:B------:R-:W-:Y:S01]  /*1680*/  CS2R R52, SRZ ;  /* 0x0000000000347805 */ /* 0x000fe2000001ff00 */
[----:B------:R1:W-:Y:S01]  /*1690*/  STS.U16 [R6+0x3e00], R67 ;  /* 0x003e004306007388 */ /* 0x0003e20000000400 */
[----:B------:R-:W-:Y:S01]  /*16a0*/  CS2R R54, SRZ ;  /* 0x0000000000367805 */ /* 0x000fe2000001ff00 */
[----:B---3--:R-:W-:Y:S01]  /*16b0*/  CS2R R62, SRZ ;  /* 0x00000000003e7805 */ /* 0x008fe2000001ff00 */
[----:B------:R-:W-:Y:S01]  /*16c0*/  CS2R R108, SRZ ;  /* 0x00000000006c7805 */ /* 0x000fe2000001ff00 */
[----:B------:R2:W-:Y:S01]  /*16d0*/  STS.U16 [R6+0x4200], R69 ;  /* 0x0042004506007388 */ /* 0x0005e20000000400 */
[----:B------:R-:W-:Y:S01]  /*16e0*/  CS2R R110, SRZ ;  /* 0x00000000006e7805 */ /* 0x000fe2000001ff00 */
[----:B0-----:R-:W-:Y:S01]  /*16f0*/  CS2R R64, SRZ ;  /* 0x0000000000407805 */ /* 0x001fe2000001ff00 */
[----:B------:R-:W-:Y:S01]  /*1700*/  CS2R R104, SRZ ;  /* 0x0000000000687805 */ /* 0x000fe2000001ff00 */
[----:B------:R0:W-:Y:S01]  /*1710*/  STS.U16 [R6+0x4600], R71 ;  /* 0x0046004706007388 */ /* 0x0001e20000000400 */
[----:B------:R-:W-:Y:S01]  /*1720*/  CS2R R106, SRZ ;  /* 0x00000000006a7805 */ /* 0x000fe2000001ff00 */
[----:B-1----:R-:W-:Y:S01]  /*1730*/  CS2R R66, SRZ ;  /* 0x0000000000427805 */ /* 0x002fe2000001ff00 */
[----:B------:R-:W-:Y:S01]  /*1740*/  CS2R R112, SRZ ;  /* 0x0000000000707805 */ /* 0x000fe2000001ff00 */
[----:B------:R1:W-:Y:S01]  /*1750*/  STS.U16 [R6+0x4a00], R73 ;  /* 0x004a004906007388 */ /* 0x0003e20000000400 */
[----:B------:R-:W-:Y:S01]  /*1760*/  CS2R R114, SRZ ;  /* 0x0000000000727805 */ /* 0x000fe2000001ff00 */
[----:B--2---:R-:W-:Y:S01]  /*1770*/  CS2R R68, SRZ ;  /* 0x0000000000447805 */ /* 0x004fe2000001ff00 */
        /* <DEDUP_REMOVED lines=17> */
[----:B------:R-:W-:Y:S01]  /*1890*/  CS2R R96, SRZ ;  /* 0x0000000000607805 */ /* 0x000fe2000001ff00 */
[----:B------:R-:W-:Y:S01]  /*18a0*/  CS2R R98, SRZ ;  /* 0x0000000000627805 */ /* 0x000fe2000001ff00 */
[----:B-1----:R-:W-:Y:S01]  /*18b0*/  CS2R R78, SRZ ;  /* 0x00000000004e7805 */ /* 0x002fe2000001ff00 */
[C---:B------:R-:W-:Y:S01]  /*18c0*/  LOP3.LUT R168, R0.reuse, 0x1c, RZ, 0xc0, !PT ;  /* 0x0000001c00a87812 */ /* 0x040fe200078ec0ff */
[C---:B------:R-:W-:Y:S01]  /*18d0*/  IMAD.SHL.U32 R160, R0.reuse, 0x20, RZ ;  /* 0x0000002000a07824 */ /* 0x040fe200078e00ff */
[C---:B------:R-:W-:Y:S01]  /*18e0*/  LOP3.LUT R166, R0.reuse, 0x3, RZ, 0xc0, !PT ;  /* 0x0000000300a67812 */ /* 0x040fe200078ec0ff */
[----:B--2---:R-:W-:Y:S01]  /*18f0*/  CS2R R80, SRZ ;  /* 0x0000000000507805 */ /* 0x004fe2000001ff00 */
[----:B------:R-:W-:Y:S01]  /*1900*/  LOP3.LUT R165, R0, 0x20, RZ, 0xc0, !PT ;  /* 0x0000002000a57812 */ /* 0x000fe200078ec0ff */
[----:B------:R-:W-:Y:S01]  /*1910*/  IMAD R4, R4, c[0x0][0x1c8], RZ ;  /* 0x0000720004047a24 */ /* 0x000fe200078e02ff */
[----:B------:R-:W-:-:S02]  /*1920*/  SHF.L.U32 R161, R0, 0x3, RZ ;  /* 0x0000000300a17819 */ /* 0x000fc400000006ff */
[----:B------:R-:W-:Y:S02]  /*1930*/  SGXT R162, R162, 0x1 ;  /* 0x00000001a2a2781a */ /* 0x000fe40000000200 */
[----:B------:R-:W-:Y:S01]  /*1940*/  SGXT R159, R159, 0x1 ;  /* 0x000000019f9f781a */ /* 0x000fe20000000200 */
[----:B------:R-:W-:Y:S05]  /*1950*/  @!P0 BRA `(.L_x_0) ;  /* 0x000037c000008947 */ /* 0x000fea0003800000 */
[----:B------:R-:W-:Y:S01]  /*1960*/  SHF.R.U32.HI R9, RZ, 0x1, R165 ;  /* 0x00000001ff097819 */ /* 0x000fe200000116a5 */
[----:B------:R-:W-:Y:S01]  /*1970*/  IMAD R6, R2, c[0x0][0x1a0], RZ ;  /* 0x0000680002067a24 */ /* 0x000fe200078e02ff */
[----:B------:R-:W-:Y:S01]  /*1980*/  LOP3.LUT R5, R161, 0x60, RZ, 0xc0, !PT ;  /* 0x00000060a1057812 */ /* 0x000fe200078ec0ff */
[----:B------:R-:W-:Y:S01]  /*1990*/  IMAD R7, R169, c[0x0][0x1a8], RZ ;  /* 0x00006a00a9077a24 */ /* 0x000fe200078e02ff */
[----:B------:R-:W-:Y:S01]  /*19a0*/  LOP3.LUT R13, R0, 0x10, RZ, 0xc0, !PT ;  /* 0x00000010000d7812 */ /* 0x000fe200078ec0ff */
[----:B------:R-:W-:Y:S01]  /*19b0*/  IMAD.SHL.U32 R240, R6, 0x2, RZ ;  /* 0x0000000206f07824 */ /* 0x000fe200078e00ff */
[----:B------:R-:W-:Y:S01]  /*19c0*/  LOP3.LUT R9, R9, 0x90, R162, 0x78, !PT ;  /* 0x0000009009097812 */ /* 0x000fe200078e78a2 */
[----:B------:R-:W-:Y:S01]  /*19d0*/  IMAD R8, R166, 0x4, R5 ;  /* 0x00000004a6087824 */ /* 0x000fe200078e0205 */
[----:B------:R-:W-:Y:S01]  /*19e0*/  LOP3.LUT R10, R161, 0x700, RZ, 0xc0, !PT ;  /* 0x00000700a10a7812 */ /* 0x000fe200078ec0ff */
[----:B------:R-:W-:Y:S01]  /*19f0*/  IMAD R11, R13, 0x4, R166 ;  /* 0x000000040d0b7824 */ /* 0x000fe200078e02a6 */
[C---:B------:R-:W-:Y:S01]  /*1a00*/  LOP3.LUT R14, R0.reuse, 0x7, RZ, 0xc0, !PT ;  /* 0x00000007000e7812 */ /* 0x040fe200078ec0ff */
[----:B------:R-:W-:Y:S01]  /*1a10*/  IMAD.IADD R5, R9, 0x1, R8 ;  /* 0x0000000109057824 */ /* 0x000fe200078e0208 */
[C---:B------:R-:W-:Y:S01]  /*1a20*/  LOP3.LUT R9, R0.reuse, 0xf, RZ, 0xc0, !PT ;  /* 0x0000000f00097812 */ /* 0x040fe200078ec0ff */
[----:B------:R-:W-:Y:S01]  /*1a30*/  IMAD.SHL.U32 R16, R0, 0x2, RZ ;  /* 0x0000000200107824 */ /* 0x000fe200078e00ff */
[----:B------:R-:W-:Y:S01]  /*1a40*/  LEA R18, R11, R10, 0x5 ;  /* 0x0000000a0b127211 */ /* 0x000fe200078e28ff */
[----:B------:R-:W-:Y:S01]  /*1a50*/  IMAD R8, R2, c[0x0][0x1b0], RZ ;  /* 0x00006c0002087a24 */ /* 0x000fe200078e02ff */
[----:B------:R-:W-:Y:S01]  /*1a60*/  SHF.L.U32 R241, R7, 0x1, RZ ;  /* 0x0000000107f17819 */ /* 0x000fe200000006ff */
[----:B------:R-:W-:Y:S01]  /*1a70*/  IMAD R12, R9, c[0x0][0x1b4], RZ ;  /* 0x00006d00090c7a24 */ /* 0x000fe200078e02ff */
[----:B------:R-:W-:Y:S01]  /*1a80*/  SHF.L.U32 R11, R14, 0x4, RZ ;  /* 0x000000040e0b7819 */ /* 0x000fe200000006ff */
[----:B------:R-:W-:Y:S01]  /*1a90*/  IMAD.HI R6, R6, 0x2, RZ ;  /* 0x0000000206067827 */ /* 0x000fe200078e02ff */
[----:B------:R-:W-:Y:S01]  /*1aa0*/  IADD3 R240, P0, P1, R241, c[0x0][0x168], R240 ;  /* 0x00005a00f1f07a10 */ /* 0x000fe2000791e0f0 */
[----:B------:R-:W-:Y:S01]  /*1ab0*/  CS2R R60, SRZ ;  /* 0x00000000003c7805 */ /* 0x000fe2000001ff00 */
[----:B------:R-:W-:Y:S01]  /*1ac0*/  LOP3.LUT R15, R11, 0x30, R16, 0x78, !PT ;  /* 0x000000300b0f7812 */ /* 0x000fe200078e7810 */
[----:B------:R-:W-:Y:S01]  /*1ad0*/  IMAD.HI R7, R7, 0x2, RZ ;  /* 0x0000000207077827 */ /* 0x000fe200078e02ff */
[----:B------:R-:W-:Y:S01]  /*1ae0*/  SHF.L.U32 R10, R12, 0x1, RZ ;  /* 0x000000010c0a7819 */ /* 0x000fe200000006ff */
[----:B------:R-:W-:Y:S01]  /*1af0*/  CS2R R62, SRZ ;  /* 0x00000000003e7805 */ /* 0x000fe2000001ff00 */
[----:B------:R-:W-:Y:S01]  /*1b00*/  LOP3.LUT R23, R159, 0x90, RZ, 0xc0, !PT ;  /* 0x000000909f177812 */ /* 0x000fe200078ec0ff */
[----:B------:R-:W-:Y:S01]  /*1b10*/  IMAD.SHL.U32 R9, R8, 0x2, RZ ;  /* 0x0000000208097824 */ /* 0x000fe200078e00ff */
[----:B------:R-:W-:Y:S01]  /*1b20*/  IADD3.X R241, R7, c[0x0][0x16c], R6, P0, P1 ;  /* 0x00005b0007f17a10 */ /* 0x000fe200007e2406 */
[----:B------:R-:W-:Y:S01]  /*1b30*/  IMAD R11, R14, 0x90, RZ ;  /* 0x000000900e0b7824 */ /* 0x000fe200078e02ff */
[----:B------:R-:W-:Y:S01]  /*1b40*/  LOP3.LUT R29, R23, 0x160, R160, 0xf8, !PT ;  /* 0x00000160171d7812 */ /* 0x000fe200078ef8a0 */
[----:B------:R-:W-:Y:S01]  /*1b50*/  IMAD.SHL.U32 R7, R13, 0x40, RZ ;  /* 0x000000400d077824 */ /* 0x000fe200078e00ff */
[----:B------:R-:W-:Y:S01]  /*1b60*/  IADD3 R181, P0, P1, R10, c[0x0][0x170], R9 ;  /* 0x00005c000ab57a10 */ /* 0x000fe2000791e009 */
[----:B------:R-:W-:Y:S01]  /*1b70*/  IMAD R20, R14, 0x4, R165 ;  /* 0x000000040e147824 */ /* 0x000fe200078e02a5 */
[----:B------:R-:W-:Y:S01]  /*1b80*/  LOP3.LUT R10, R11, 0x10, R16, 0x78, !PT ;  /* 0x000000100b0a7812 */ /* 0x000fe200078e7810 */
[----:B------:R-:W-:Y:S01]  /*1b90*/  IMAD.MOV.U32 R25, RZ, RZ, c[0x0][0x1b8] ;  /* 0x00006e00ff197624 */ /* 0x000fe200078e00ff */
[--C-:B------:R-:W-:Y:S01]  /*1ba0*/  SHF.R.U32.HI R11, RZ, 0x4, R0.reuse ;  /* 0x00000004ff0b7819 */ /* 0x100fe20000011600 */
[----:B------:R-:W-:Y:S01]  /*1bb0*/  IMAD.HI R12, R12, 0x2, RZ ;  /* 0x000000020c0c7827 */ /* 0x000fe200078e02ff */
[----:B------:R-:W-:Y:S01]  /*1bc0*/  LOP3.LUT R7, R10, R7, RZ, 0xfc, !PT ;  /* 0x000000070a077212 */ /* 0x000fe200078efcff */
[----:B------:R-:W-:Y:S01]  /*1bd0*/  CS2R R64, SRZ ;  /* 0x0000000000407805 */ /* 0x000fe2000001ff00 */
[----:B------:R-:W-:Y:S01]  /*1be0*/  SHF.R.S32.HI R9, RZ, 0x6, R0 ;  /* 0x00000006ff097819 */ /* 0x000fe20000011400 */
[----:B------:R-:W-:Y:S01]  /*1bf0*/  IMAD.U32 R6, R20, 0x80, R15 ;  /* 0x0000008014067824 */ /* 0x000fe200078e000f */
[----:B------:R-:W-:Y:S01]  /*1c00*/  SGXT.U32 R10, R11, 0x4 ;  /* 0x000000040b0a781a */ /* 0x000fe20000000000 */
[----:B------:R-:W-:Y:S01]  /*1c10*/  IMAD.HI R11, R8, 0x2, RZ ;  /* 0x00000002080b7827 */ /* 0x000fe200078e02ff */
[----:B------:R-:W-:Y:S01]  /*1c20*/  SGXT R9, R9, 0x1 ;  /* 0x000000010909781a */ /* 0x000fe20000000200 */
[----:B------:R-:W-:Y:S01]  /*1c30*/  CS2R R66, SRZ ;  /* 0x0000000000427805 */ /* 0x000fe2000001ff00 */
[----:B------:R-:W-:Y:S01]  /*1c40*/  LOP3.LUT R13, R23, 0x10, R16, 0x78, !PT ;  /* 0x00000010170d7812 */ /* 0x000fe200078e7810 */
[----:B------:R-:W-:Y:S01]  /*1c50*/  IMAD R14, R10, c[0x0][0x1b8], RZ ;  /* 0x00006e000a0e7a24 */ /* 0x000fe200078e02ff */
[----:B------:R-:W-:Y:S01]  /*1c60*/  LOP3.LUT R9, R9, 0x90, RZ, 0xc0, !PT ;  /* 0x0000009009097812 */ /* 0x000fe200078ec0ff */
[----:B------:R-:W-:Y:S01]  /*1c70*/  IMAD.MOV.U32 R133, RZ, RZ, c[0x0][0x1a4] ;  /* 0x00006900ff857624 */ /* 0x000fe200078e00ff */
[----:B------:R-:W-:Y:S01]  /*1c80*/  LEA.HI R10, R0, 0x30, RZ, 0x1c ;  /* 0x00000030000a7811 */ /* 0x000fe200078fe0ff */
[----:B------:R-:W-:Y:S01]  /*1c90*/  IMAD R15, R25, 0x10, R14 ;  /* 0x00000010190f7824 */ /* 0x000fe200078e020e */
[----:B------:R-:W-:Y:S01]  /*1ca0*/  LOP3.LUT R8, R9, 0x17e, R16, 0x78, !PT ;  /* 0x0000017e09087812 */ /* 0x000fe200078e7810 */
[C---:B------:R-:W-:Y:S01]  /*1cb0*/  IMAD R223, R133.reuse, 0x12, RZ ;  /* 0x0000001285df7824 */ /* 0x040fe200078e02ff */
[----:B------:R-:W-:Y:S01]  /*1cc0*/  IADD3.X R21, R12, c[0x0][0x174], R11, P0, P1 ;  /* 0x00005d000c157a10 */ /* 0x000fe200007e240b */
[----:B------:R-:W-:Y:S01]  /*1cd0*/  IMAD R16, R10, c[0x0][0x1b8], RZ ;  /* 0x00006e000a107a24 */ /* 0x000fe200078e02ff */
[C---:B------:R-:W-:Y:S01]  /*1ce0*/  LEA.HI R11, R0.reuse, 0x70, RZ, 0x1c ;  /* 0x00000070000b7811 */ /* 0x040fe200078fe0ff */
[----:B------:R-:W-:Y:S01]  /*1cf0*/  IMAD R59, R133, 0xa, RZ ;  /* 0x0000000a853b7824 */ /* 0x000fe200078e02ff */
[----:B------:R-:W-:Y:S01]  /*1d00*/  LEA R10, R25, R15, 0x4 ;  /* 0x0000000f190a7211 */ /* 0x000fe200078e20ff */
[----:B------:R-:W-:Y:S01]  /*1d10*/  IMAD R221, R133, 0x14, RZ ;  /* 0x0000001485dd7824 */ /* 0x000fe200078e02ff */
[C---:B------:R-:W-:Y:S01]  /*1d20*/  LEA.HI R12, R0.reuse, 0xb0, RZ, 0x1c ;  /* 0x000000b0000c7811 */ /* 0x040fe200078fe0ff */
[----:B------:R-:W-:Y:S01]  /*1d30*/  IMAD R17, R11, c[0x0][0x1b8], RZ ;  /* 0x00006e000b117a24 */ /* 0x000fe200078e02ff */
[----:B------:R-:W-:Y:S01]  /*1d40*/  IADD3 R9, R13, R18, RZ ;  /* 0x000000120d097210 */ /* 0x000fe20007ffe0ff */
[C---:B------:R-:W-:Y:S01]  /*1d50*/  IMAD R11, R25.reuse, 0x20, R10 ;  /* 0x00000020190b7824 */ /* 0x040fe200078e020a */
[----:B------:R-:W-:Y:S01]  /*1d60*/  LEA.HI R13, R0, 0xf0, RZ, 0x1c ;  /* 0x000000f0000d7811 */ /* 0x000fe200078fe0ff */
[----:B------:R-:W-:Y:S01]  /*1d70*/  IMAD R18, R12, c[0x0][0x1b8], RZ ;  /* 0x00006e000c127a24 */ /* 0x000fe200078e02ff */
[CC--:B------:R-:W-:Y:S01]  /*1d80*/  LEA R208, P0, R14.reuse, R181.reuse, 0x1 ;  /* 0x000000b50ed07211 */ /* 0x0c0fe200078008ff */
[----:B------:R-:W-:Y:S01]  /*1d90*/  IMAD R12, R25, 0x10, R11 ;  /* 0x00000010190c7824 */ /* 0x000fe200078e020b */
[----:B------:R-:W-:Y:S01]  /*1da0*/  LEA R206, P1, R15, R181, 0x1 ;  /* 0x000000b50fce7211 */ /* 0x000fe200078208ff */
[----:B------:R-:W-:Y:S01]  /*1db0*/  IMAD R19, R13, c[0x0][0x1b8], RZ ;  /* 0x00006e000d137a24 */ /* 0x000fe200078e02ff */
[-C--:B------:R-:W-:Y:S01]  /*1dc0*/  LEA.HI.X.SX32 R209, R14, R21.reuse, 0x1, P0 ;  /* 0x000000150ed17211 */ /* 0x080fe200000f0eff */
[----:B------:R-:W-:Y:S01]  /*1dd0*/  IMAD R57, R133, 0x9, RZ ;  /* 0x0000000985397824 */ /* 0x000fe200078e02ff */
[----:B------:R-:W-:Y:S01]  /*1de0*/  LEA R13, R25, R12, 0x4 ;  /* 0x0000000c190d7211 */ /* 0x000fe200078e20ff */
[----:B------:R-:W-:Y:S01]  /*1df0*/  IMAD R41, R133, 0x5, RZ ;  /* 0x0000000585297824 */ /* 0x000fe200078e02ff */
[----:B------:R-:W-:Y:S01]  /*1e00*/  LEA.HI.X.SX32 R207, R15, R21, 0x1, P1 ;  /* 0x000000150fcf7211 */ /* 0x000fe200008f0eff */
[----:B------:R-:W-:Y:S01]  /*1e10*/  IMAD R219, R133, 0x16, RZ ;  /* 0x0000001685db7824 */ /* 0x000fe200078e02ff */
[-C--:B------:R-:W-:Y:S01]  /*1e20*/  LEA R202, P2, R16, R181.reuse, 0x1 ;  /* 0x000000b510ca7211 */ /* 0x080fe200078408ff */
[----:B------:R-:W-:Y:S01]  /*1e30*/  IMAD R14, R25, 0x20, R13 ;  /* 0x00000020190e7824 */ /* 0x000fe200078e020d */
[----:B------:R-:W-:Y:S01]  /*1e40*/  LEA R204, P0, R10, R181, 0x1 ;  /* 0x000000b50acc7211 */ /* 0x000fe200078008ff */
[----:B------:R-:W-:Y:S01]  /*1e50*/  IMAD R43, R133, 0x6, RZ ;  /* 0x00000006852b7824 */ /* 0x000fe200078e02ff */
[----:B------:R-:W-:Y:S01]  /*1e60*/  LEA.HI.X.SX32 R203, R16, R21, 0x1, P2 ;  /* 0x0000001510cb7211 */ /* 0x000fe200010f0eff */
[----:B------:R-:W-:Y:S01]  /*1e70*/  IMAD R15, R25, 0x10, R14 ;  /* 0x00000010190f7824 */ /* 0x000fe200078e020e */
[----:B------:R-:W-:Y:S01]  /*1e80*/  LEA R200, P1, R11, R181, 0x1 ;  /* 0x000000b50bc87211 */ /* 0x000fe200078208ff */
[C---:B------:R-:W-:Y:S01]  /*1e90*/  IMAD R119, R133.reuse, 0xc, RZ ;  /* 0x0000000c85777824 */ /* 0x040fe200078e02ff */
[----:B------:R-:W-:Y:S01]  /*1ea0*/  LEA.HI.X.SX32 R205, R10, R21, 0x1, P0 ;  /* 0x000000150acd7211 */ /* 0x000fe200000f0eff */
[----:B------:R-:W-:Y:S01]  /*1eb0*/  IMAD R217, R133, 0x18, RZ ;  /* 0x0000001885d97824 */ /* 0x000fe200078e02ff */
[----:B------:R-:W-:Y:S01]  /*1ec0*/  LEA R16, R25, R15, 0x4 ;  /* 0x0000000f19107211 */ /* 0x000fe200078e20ff */
[C---:B------:R-:W-:Y:S01]  /*1ed0*/  IMAD R117, R133.reuse, 0xb, RZ ;  /* 0x0000000b85757824 */ /* 0x040fe200078e02ff */
[C---:B------:R-:W-:Y:S01]  /*1ee0*/  LEA R198, P2, R12.reuse, R181, 0x1 ;  /* 0x000000b50cc67211 */ /* 0x040fe200078408ff */
[----:B------:R-:W-:Y:S01]  /*1ef0*/  IMAD R23, R133, 0x3, RZ ;  /* 0x0000000385177824 */ /* 0x000fe200078e02ff */
[-C--:B------:R-:W-:Y:S01]  /*1f00*/  LEA.HI.X.SX32 R201, R11, R21.reuse, 0x1, P1 ;  /* 0x000000150bc97211 */ /* 0x080fe200008f0eff */
[----:B------:R-:W-:Y:S01]  /*1f10*/  IMAD R10, R25, 0x20, R16 ;  /* 0x00000020190a7824 */ /* 0x000fe200078e0210 */
[----:B------:R-:W-:Y:S01]  /*1f20*/  LEA.HI.X.SX32 R199, R12, R21, 0x1, P2 ;  /* 0x000000150cc77211 */ /* 0x000fe200010f0eff */
[----:B------:R-:W-:Y:S01]  /*1f30*/  IMAD R215, R133, 0x1a, RZ ;  /* 0x0000001a85d77824 */ /* 0x000fe200078e02ff */
[-C--:B------:R-:W-:Y:S01]  /*1f40*/  LEA R194, P3, R17, R181.reuse, 0x1 ;  /* 0x000000b511c27211 */ /* 0x080fe200078608ff */
[----:B------:R-:W-:Y:S01]  /*1f50*/  IMAD R11, R25, 0x10, R10 ;  /* 0x00000010190b7824 */ /* 0x000fe200078e020a */
[-C--:B------:R-:W-:Y:S01]  /*1f60*/  LEA R196, P0, R13, R181.reuse, 0x1 ;  /* 0x000000b50dc47211 */ /* 0x080fe200078008ff */
[C---:B------:R-:W-:Y:S01]  /*1f70*/  IMAD R123, R133.reuse, 0xe, RZ ;  /* 0x0000000e857b7824 */ /* 0x040fe200078e02ff */
[CC--:B------:R-:W-:Y:S01]  /*1f80*/  LEA R192, P1, R14.reuse, R181.reuse, 0x1 ;  /* 0x000000b50ec07211 */ /* 0x0c0fe200078208ff */
[----:B------:R-:W-:Y:S01]  /*1f90*/  IMAD R213, R133, 0x1c, RZ ;  /* 0x0000001c85d57824 */ /* 0x000fe200078e02ff */
[----:B------:R-:W-:Y:S01]  /*1fa0*/  LEA R190, P2, R15, R181, 0x1 ;  /* 0x000000b50fbe7211 */ /* 0x000fe200078408ff */
[----:B------:R-:W-:Y:S01]  /*1fb0*/  IMAD R121, R133, 0xd, RZ ;  /* 0x0000000d85797824 */ /* 0x000fe200078e02ff */
[----:B------:R-:W-:Y:S01]  /*1fc0*/  LEA R12, R25, R11, 0x4 ;  /* 0x0000000b190c7211 */ /* 0x000fe200078e20ff */
[----:B------:R-:W-:Y:S01]  /*1fd0*/  IMAD R45, R133, 0x7, RZ ;  /* 0x00000007852d7824 */ /* 0x000fe200078e02ff */
[-C--:B------:R-:W-:Y:S01]  /*1fe0*/  LEA.HI.X.SX32 R195, R17, R21.reuse, 0x1, P3 ;  /* 0x0000001511c37211 */ /* 0x080fe200018f0eff */
[----:B------:R-:W-:Y:S01]  /*1ff0*/  IMAD R211, R133, 0x1e, RZ ;  /* 0x0000001e85d37824 */ /* 0x000fe200078e02ff */
[-C--:B------:R-:W-:Y:S01]  /*2000*/  LEA.HI.X.SX32 R197, R13, R21.reuse, 0x1, P0 ;  /* 0x000000150dc57211 */ /* 0x080fe200000f0eff */
[C---:B------:R-:W-:Y:S01]  /*2010*/  IMAD.SHL.U32 R47, R133.reuse, 0x8, RZ ;  /* 0x00000008852f7824 */ /* 0x040fe200078e00ff */
[-C--:B------:R-:W-:Y:S01]  /*2020*/  LEA.HI.X.SX32 R193, R14, R21.reuse, 0x1, P1 ;  /* 0x000000150ec17211 */ /* 0x080fe200008f0eff */
[----:B------:R-:W-:Y:S01]  /*2030*/  IMAD R125, R133, 0xf, RZ ;  /* 0x0000000f857d7824 */ /* 0x000fe200078e02ff */
[----:B------:R-:W-:Y:S01]  /*2040*/  LEA.HI.X.SX32 R191, R15, R21, 0x1, P2 ;  /* 0x000000150fbf7211 */ /* 0x000fe200010f0eff */
[----:B------:R-:W-:Y:S01]  /*2050*/  IMAD.MOV.U32 R158, RZ, RZ, 0x3f800000 ;  /* 0x3f800000ff9e7424 */ /* 0x000fe200078e00ff */
[-C--:B------:R-:W-:Y:S01]  /*2060*/  LEA R186, P4, R18, R181.reuse, 0x1 ;  /* 0x000000b512ba7211 */ /* 0x080fe200078808ff */
[----:B------:R-:W-:Y:S01]  /*2070*/  IMAD.MOV.U32 R177, RZ, RZ, -0x800000 ;  /* 0xff800000ffb17424 */ /* 0x000fe200078e00ff */
        /* <DEDUP_REMOVED lines=8> */
[----:B------:R-:W-:Y:S01]  /*2100*/  LEA R180, P3, R12, R181, 0x1 ;  /* 0x000000b50cb47211 */ /* 0x000fe200078608ff */
[----:B------:R-:W-:Y:S01]  /*2110*/  IMAD.MOV.U32 R170, RZ, RZ, -0x800000 ;  /* 0xff800000ffaa7424 */ /* 0x000fe200078e00ff */
[-C--:B------:R-:W-:Y:S01]  /*2120*/  LEA.HI.X.SX32 R187, R18, R21.reuse, 0x1, P4 ;  /* 0x0000001512bb7211 */ /* 0x080fe200020f0eff */
[----:B------:R-:W-:Y:S01]  /*2130*/  IMAD.MOV.U32 R156, RZ, RZ, 0x3f800000 ;  /* 0x3f800000ff9c7424 */ /* 0x000fe200078e00ff */
[-C--:B------:R-:W-:Y:S01]  /*2140*/  LEA.HI.X.SX32 R179, R19, R21.reuse, 0x1, P5 ;  /* 0x0000001513b37211 */ /* 0x080fe200028f0eff */
[----:B------:R-:W-:Y:S01]  /*2150*/  IMAD.MOV.U32 R19, RZ, RZ, RZ ;  /* 0x000000ffff137224 */ /* 0x000fe200078e00ff */
[-C--:B------:R-:W-:Y:S01]  /*2160*/  LEA.HI.X.SX32 R189, R16, R21.reuse, 0x1, P0 ;  /* 0x0000001510bd7211 */ /* 0x080fe200000f0eff */
[----:B------:R-:W-:Y:S01]  /*2170*/  IMAD.MOV.U32 R155, RZ, RZ, 0x3f800000 ;  /* 0x3f800000ff9b7424 */ /* 0x000fe200078e00ff */
[-C--:B------:R-:W-:Y:S01]  /*2180*/  LEA.HI.X.SX32 R185, R10, R21.reuse, 0x1, P1 ;  /* 0x000000150ab97211 */ /* 0x080fe200008f0eff */
[----:B------:R-:W-:Y:S01]  /*2190*/  IMAD.MOV.U32 R153, RZ, RZ, 0x3f800000 ;  /* 0x3f800000ff997424 */ /* 0x000fe200078e00ff */
[-C--:B------:R-:W-:Y:S01]  /*21a0*/  LEA.HI.X.SX32 R183, R11, R21.reuse, 0x1, P2 ;  /* 0x000000150bb77211 */ /* 0x080fe200010f0eff */
[----:B------:R-:W-:Y:S01]  /*21b0*/  IMAD.SHL.U32 R11, R168, 0x2, RZ ;  /* 0x00000002a80b7824 */ /* 0x000fe200078e00ff */
[----:B------:R-:W-:Y:S01]  /*21c0*/  LEA.HI.X.SX32 R181, R12, R21, 0x1, P3 ;  /* 0x000000150cb57211 */ /* 0x000fe200018f0eff */
[----:B------:R-:W-:Y:S01]  /*21d0*/  IMAD.MOV.U32 R152, RZ, RZ, 0x3f800000 ;  /* 0x3f800000ff987424 */ /* 0x000fe200078e00ff */
[----:B------:R-:W-:Y:S01]  /*21e0*/  SHF.R.U32.HI R21, RZ, 0x3, R0 ;  /* 0x00000003ff157819 */ /* 0x000fe20000011600 */
[----:B------:R-:W-:Y:S01]  /*21f0*/  CS2R R48, SRZ ;  /* 0x0000000000307805 */ /* 0x000fe2000001ff00 */
[-C--:B------:R-:W-:Y:S01]  /*2200*/  IADD3 R222, P4, R223, R240.reuse, RZ ;  /* 0x000000f0dfde7210 */ /* 0x080fe20007f9e0ff */
[----:B------:R-:W-:Y:S01]  /*2210*/  CS2R R50, SRZ ;  /* 0x0000000000327805 */ /* 0x000fe2000001ff00 */
[-C--:B------:R-:W-:Y:S01]  /*2220*/  IADD3 R220, P5, R221, R240.reuse, RZ ;  /* 0x000000f0dddc7210 */ /* 0x080fe20007fbe0ff */
[----:B------:R-:W-:Y:S01]  /*2230*/  CS2R R52, SRZ ;  /* 0x0000000000347805 */ /* 0x000fe2000001ff00 */
[-C--:B------:R-:W-:Y:S01]  /*2240*/  IADD3 R230, P3, R59, R240.reuse, RZ ;  /* 0x000000f03be67210 */ /* 0x080fe20007f7e0ff */
[----:B------:R-:W-:Y:S01]  /*2250*/  CS2R R54, SRZ ;  /* 0x0000000000367805 */ /* 0x000fe2000001ff00 */
[----:B------:R-:W-:Y:S01]  /*2260*/  LOP3.LUT R22, R21, 0x4, RZ, 0xc0, !PT ;  /* 0x0000000415167812 */ /* 0x000fe200078ec0ff */
[----:B------:R-:W-:Y:S01]  /*2270*/  IMAD.SHL.U32 R21, R133, 0x2, RZ ;  /* 0x0000000285157824 */ /* 0x000fe200078e00ff */
[-C--:B------:R-:W-:Y:S01]  /*2280*/  IADD3 R218, P2, R219, R240.reuse, RZ ;  /* 0x000000f0dbda7210 */ /* 0x080fe20007f5e0ff */
[----:B------:R-:W-:Y:S01]  /*2290*/  CS2R R68, SRZ ;  /* 0x0000000000447805 */ /* 0x000fe2000001ff00 */
[-C--:B------:R-:W-:Y:S01]  /*22a0*/  LEA.HI.X.SX32 R223, R57, R241.reuse, 0x1, P4 ;  /* 0x000000f139df7211 */ /* 0x080fe200020f0eff */
[----:B------:R-:W-:Y:S01]  /*22b0*/  CS2R R70, SRZ ;  /* 0x0000000000467805 */ /* 0x000fe2000001ff00 */
[-C--:B------:R-:W-:Y:S01]  /*22c0*/  LEA.HI.X.SX32 R231, R41, R241.reuse, 0x1, P3 ;  /* 0x000000f129e77211 */ /* 0x080fe200018f0eff */
[----:B------:R-:W-:Y:S01]  /*22d0*/  CS2R R72, SRZ ;  /* 0x0000000000487805 */ /* 0x000fe2000001ff00 */
[-C--:B------:R-:W-:Y:S01]  /*22e0*/  LEA.HI.X.SX32 R221, R59, R241.reuse, 0x1, P5 ;  /* 0x000000f13bdd7211 */ /* 0x080fe200028f0eff */
[----:B------:R-:W-:Y:S01]  /*22f0*/  CS2R R74, SRZ ;  /* 0x00000000004a7805 */ /* 0x000fe2000001ff00 */
[----:B------:R-:W-:Y:S01]  /*2300*/  LEA.HI R38, R168, 0x8, RZ, 0x1e ;  /* 0x00000008a8267811 */ /* 0x000fe200078ff0ff */
[----:B------:R-:W-:Y:S01]  /*2310*/  CS2R R108, SRZ ;  /* 0x00000000006c7805 */ /* 0x000fe2000001ff00 */
[-C--:B------:R-:W-:Y:S01]  /*2320*/  IADD3 R216, P4, R217, R240.reuse, RZ ;  /* 0x000000f0d9d87210 */ /* 0x080fe20007f9e0ff */
[----:B------:R-:W-:Y:S01]  /*2330*/  CS2R R110, SRZ ;  /* 0x00000000006e7805 */ /* 0x000fe2000001ff00 */
[-C--:B------:R-:W-:Y:S01]  /*2340*/  IADD3 R234, P3, R43, R240.reuse, RZ ;  /* 0x000000f02bea7210 */ /* 0x080fe20007f7e0ff */
[----:B------:R-:W-:Y:S01]  /*2350*/  IMAD.SHL.U32 R31, R38, 0x8, RZ ;  /* 0x00000008261f7824 */ /* 0x000fe200078e00ff */
[-C--:B------:R-:W-:Y:S01]  /*2360*/  IADD3 R228, P5, R119, R240.reuse, RZ ;  /* 0x000000f077e47210 */ /* 0x080fe20007fbe0ff */
[----:B------:R-:W-:Y:S01]  /*2370*/  CS2R R104, SRZ ;  /* 0x0000000000687805 */ /* 0x000fe2000001ff00 */
[C---:B------:R-:W-:Y:S01]  /*2380*/  LEA.HI R144, R168.reuse, 0x20, RZ, 0x1e ;  /* 0x00000020a8907811 */ /* 0x040fe200078ff0ff */
[----:B------:R-:W-:Y:S01]  /*2390*/  CS2R R106, SRZ ;  /* 0x00000000006a7805 */ /* 0x000fe2000001ff00 */
[C---:B------:R-:W-:Y:S01]  /*23a0*/  LEA.HI R140, R168.reuse, 0x10, RZ, 0x1e ;  /* 0x00000010a88c7811 */ /* 0x040fe200078ff0ff */
[----:B------:R-:W-:Y:S01]  /*23b0*/  CS2R R112, SRZ ;  /* 0x0000000000707805 */ /* 0x000fe2000001ff00 */
[----:B------:R-:W-:Y:S01]  /*23c0*/  LEA.HI R150, R168, 0x38, RZ, 0x1e ;  /* 0x00000038a8967811 */ /* 0x000fe200078ff0ff */
[----:B------:R-:W-:Y:S01]  /*23d0*/  IMAD.SHL.U32 R37, R144, 0x8, RZ ;  /* 0x0000000890257824 */ /* 0x000fe200078e00ff */
[----:B------:R-:W-:Y:S01]  /*23e0*/  LEA.HI R142, R168, 0x18, RZ, 0x1e ;  /* 0x00000018a88e7811 */ /* 0x000fe200078ff0ff */
[----:B------:R-:W-:Y:S01]  /*23f0*/  IMAD.IADD R143, R27, 0x1, R144 ;  /* 0x000000011b8f7824 */ /* 0x000fe200078e0290 */
[-C--:B------:R-:W-:Y:S01]  /*2400*/  LEA.HI.X.SX32 R219, R117, R241.reuse, 0x1, P2 ;  /* 0x000000f175db7211 */ /* 0x080fe200010f0eff */
[----:B------:R-:W-:Y:S01]  /*2410*/  IMAD.SHL.U32 R131, R150, 0x8, RZ ;  /* 0x0000000896837824 */ /* 0x000fe200078e00ff */
[----:B------:R-:W-:Y:S01]  /*2420*/  LEA.HI R148, R168, 0x30, RZ, 0x1e ;  /* 0x00000030a8947811 */ /* 0x000fe200078ff0ff */
[----:B------:R-:W-:Y:S01]  /*2430*/  IMAD.SHL.U32 R35, R142, 0x8, RZ ;  /* 0x000000088e237824 */ /* 0x000fe200078e00ff */
[----:B------:R-:W-:Y:S01]  /*2440*/  LEA.HI R146, R168, 0x28, RZ, 0x1e ;  /* 0x00000028a8927811 */ /* 0x000fe200078ff0ff */
[----:B------:R-:W-:Y:S01]  /*2450*/  IMAD.IADD R149, R27, 0x1, R150 ;  /* 0x000000011b957824 */ /* 0x000fe200078e0296 */
[-C--:B------:R-:W-:Y:S01]  /*2460*/  IADD3 R214, P2, R215, R240.reuse, RZ ;  /* 0x000000f0d7d67210 */ /* 0x080fe20007f5e0ff */
[----:B------:R-:W-:Y:S01]  /*2470*/  IMAD.SHL.U32 R129, R148, 0x8, RZ ;  /* 0x0000000894817824 */ /* 0x000fe200078e00ff */
[-C--:B------:R-:W-:Y:S01]  /*2480*/  LEA.HI.X.SX32 R235, R23, R241.reuse, 0x1, P3 ;  /* 0x000000f117eb7211 */ /* 0x080fe200018f0eff */
[C---:B------:R-:W-:Y:S01]  /*2490*/  IMAD.IADD R32, R22.reuse, 0x1, R35 ;  /* 0x0000000116207824 */ /* 0x040fe200078e0223 */
[-C--:B------:R-:W-:Y:S01]  /*24a0*/  LEA.HI.X.SX32 R229, R43, R241.reuse, 0x1, P5 ;  /* 0x000000f12be57211 */ /* 0x080fe200028f0eff */
[----:B------:R-:W-:Y:S01]  /*24b0*/  IMAD.IADD R147, R27, 0x1, R148 ;  /* 0x000000011b937824 */ /* 0x000fe200078e0294 */
[-C--:B------:R-:W-:Y:S01]  /*24c0*/  LEA.HI.X.SX32 R217, R119, R241.reuse, 0x1, P4 ;  /* 0x000000f177d97211 */ /* 0x080fe200020f0eff */
[----:B------:R-:W-:Y:S01]  /*24d0*/  IMAD.IADD R141, R27, 0x1, R142 ;  /* 0x000000011b8d7824 */ /* 0x000fe200078e028e */
[-C--:B------:R-:W-:Y:S01]  /*24e0*/  IADD3 R212, P3, R213, R240.reuse, RZ ;  /* 0x000000f0d5d47210 */ /* 0x080fe20007f7e0ff */
[----:B------:R-:W-:Y:S01]  /*24f0*/  IMAD.IADD R35, R22, 0x1, R129 ;  /* 0x0000000116237824 */ /* 0x000fe200078e0281 */
[-C--:B------:R-:W-:Y:S01]  /*2500*/  IADD3 R226, P5, R123, R240.reuse, RZ ;  /* 0x000000f07be27210 */ /* 0x080fe20007fbe0ff */
[----:B------:R-:W-:Y:S01]  /*2510*/  CS2R R114, SRZ ;  /* 0x0000000000727805 */ /* 0x000fe2000001ff00 */
[-C--:B------:R-:W-:Y:S01]  /*2520*/  IADD3 R238, P4, R21, R240.reuse, RZ ;  /* 0x000000f015ee7210 */ /* 0x080fe20007f9e0ff */
[----:B------:R-:W-:Y:S01]  /*2530*/  CS2R R76, SRZ ;  /* 0x00000000004c7805 */ /* 0x000fe2000001ff00 */
[----:B------:R-:W-:Y:S01]  /*2540*/  SHF.L.U32 R33, R140, 0x3, RZ ;  /* 0x000000038c217819 */ /* 0x000fe200000006ff */
[----:B------:R-:W-:Y:S01]  /*2550*/  CS2R R78, SRZ ;  /* 0x00000000004e7805 */ /* 0x000fe2000001ff00 */
[----:B------:R-:W-:Y:S01]  /*2560*/  SHF.L.U32 R127, R146, 0x3, RZ ;  /* 0x00000003927f7819 */ /* 0x000fe200000006ff */
[----:B------:R-:W-:Y:S01]  /*2570*/  CS2R R80, SRZ ;  /* 0x0000000000507805 */ /* 0x000fe2000001ff00 */
[-C--:B------:R-:W-:Y:S01]  /*2580*/  LEA.HI.X.SX32 R215, R121, R241.reuse, 0x1, P2 ;  /* 0x000000f179d77211 */ /* 0x080fe200010f0eff */
[----:B------:R-:W-:Y:S01]  /*2590*/  CS2R R82, SRZ ;  /* 0x0000000000527805 */ /* 0x000fe2000001ff00 */
[-C--:B------:R-:W-:Y:S01]  /*25a0*/  LEA R236, P2, R133, R240.reuse, 0x2 ;  /* 0x000000f085ec7211 */ /* 0x080fe200078410ff */
[----:B------:R-:W-:Y:S01]  /*25b0*/  IMAD.IADD R34, R22, 0x1, R127 ;  /* 0x0000000116227824 */ /* 0x000fe200078e027f */
[-C--:B------:R-:W-:Y:S01]  /*25c0*/  LEA.HI.X.SX32 R227, R45, R241.reuse, 0x1, P5 ;  /* 0x000000f12de37211 */ /* 0x080fe200028f0eff */
[----:B------:R-:W-:Y:S01]  /*25d0*/  CS2R R100, SRZ ;  /* 0x0000000000647805 */ /* 0x000fe2000001ff00 */
[-C--:B------:R-:W-:Y:S01]  /*25e0*/  LEA.HI.X.SX32 R213, R123, R241.reuse, 0x1, P3 ;  /* 0x000000f17bd57211 */ /* 0x080fe200018f0eff */
[----:B------:R-:W-:Y:S01]  /*25f0*/  CS2R R102, SRZ ;  /* 0x0000000000667805 */ /* 0x000fe2000001ff00 */
[C---:B------:R-:W-:Y:S01]  /*2600*/  LEA.HI.X.SX32 R239, R133.reuse, R241, 0x1, P4 ;  /* 0x000000f185ef7211 */ /* 0x040fe200020f0eff */
[----:B------:R-:W-:Y:S01]  /*2610*/  CS2R R84, SRZ ;  /* 0x0000000000547805 */ /* 0x000fe2000001ff00 */
[----:B------:R-:W-:Y:S01]  /*2620*/  ISETP.NE.U32.AND P0, PT, R166, RZ, PT ;  /* 0x000000ffa600720c */ /* 0x000fe20003f05070 */
[----:B------:R-:W-:Y:S01]  /*2630*/  CS2R R86, SRZ ;  /* 0x0000000000567805 */ /* 0x000fe2000001ff00 */
[----:B------:R-:W-:Y:S01]  /*2640*/  LOP3.LUT P1, RZ, R0, 0x1, RZ, 0xc0, !PT ;  /* 0x0000000100ff7812 */ /* 0x000fe2000782c0ff */
[----:B------:R-:W-:Y:S01]  /*2650*/  CS2R R88, SRZ ;  /* 0x0000000000587805 */ /* 0x000fe2000001ff00 */
[----:B------:R-:W-:Y:S01]  /*2660*/  SHF.L.U32 R28, R166, 0x1, RZ ;  /* 0x00000001a61c7819 */ /* 0x000fe200000006ff */
[----:B------:R-:W-:Y:S01]  /*2670*/  CS2R R90, SRZ ;  /* 0x00000000005a7805 */ /* 0x000fe2000001ff00 */
[C---:B------:R-:W-:Y:S01]  /*2680*/  SHF.L.U32 R25, R133.reuse, 0x2, RZ ;  /* 0x0000000285197819 */ /* 0x040fe200000006ff */
[----:B------:R-:W-:Y:S01]  /*2690*/  CS2R R92, SRZ ;  /* 0x00000000005c7805 */ /* 0x000fe2000001ff00 */
[C---:B------:R-:W-:Y:S01]  /*26a0*/  IADD3 R30, R22.reuse, R31, RZ ;  /* 0x0000001f161e7210 */ /* 0x040fe20007ffe0ff */
[C---:B------:R-:W-:Y:S01]  /*26b0*/  IMAD.IADD R31, R22.reuse, 0x1, R33 ;  /* 0x00000001161f7824 */ /* 0x040fe200078e0221 */
[CC--:B------:R-:W-:Y:S01]  /*26c0*/  LEA R232, P5, R133.reuse, R240.reuse, 0x3 ;  /* 0x000000f085e87211 */ /* 0x0c0fe200078a18ff */
[----:B------:R-:W-:Y:S01]  /*26d0*/  CS2R R94, SRZ ;  /* 0x00000000005e7805 */ /* 0x000fe2000001ff00 */
[-C--:B------:R-:W-:Y:S01]  /*26e0*/  LEA R224, P3, R133, R240.reuse, 0x4 ;  /* 0x000000f085e07211 */ /* 0x080fe200078620ff */
[----:B------:R-:W-:Y:S01]  /*26f0*/  CS2R R96, SRZ ;  /* 0x0000000000607805 */ /* 0x000fe2000001ff00 */
[----:B------:R-:W-:Y:S01]  /*2700*/  IADD3 R210, P4, R211, R240, RZ ;  /* 0x000000f0d3d27210 */ /* 0x000fe20007f9e0ff */
[----:B------:R-:W-:Y:S01]  /*2710*/  CS2R R98, SRZ ;  /* 0x0000000000627805 */ /* 0x000fe2000001ff00 */
[----:B------:R-:W-:Y:S01]  /*2720*/  IADD3 R33, R22, R37, RZ ;  /* 0x0000002516217210 */ /* 0x000fe20007ffe0ff */
[----:B------:R-:W-:Y:S01]  /*2730*/  IMAD.IADD R37, R11, 0x1, R22 ;  /* 0x000000010b257824 */ /* 0x000fe200078e0216 */
[----:B------:R-:W-:Y:S01]  /*2740*/  LEA.HI R10, R168, R27, RZ, 0x1e ;  /* 0x0000001ba80a7211 */ /* 0x000fe200078ff0ff */
[----:B------:R-:W-:Y:S01]  /*2750*/  UMOV UR4, URZ ;  /* 0x0000003f00047c82 */ /* 0x000fe20008000000 */
[C---:B------:R-:W-:Y:S01]  /*2760*/  IADD3 R145, R27.reuse, R146, RZ ;  /* 0x000000921b917210 */ /* 0x040fe20007ffe0ff */
[----:B------:R-:W-:Y:S01]  /*2770*/  UMOV UR5, URZ ;  /* 0x0000003f00057c82 */ /* 0x000fe20008000000 */
[C---:B------:R-:W-:Y:S01]  /*2780*/  IADD3 R39, R27.reuse, R140, RZ ;  /* 0x0000008c1b277210 */ /* 0x040fe20007ffe0ff */
[----:B------:R-:W-:Y:S01]  /*2790*/  IMAD.IADD R27, R27, 0x1, R38 ;  /* 0x000000011b1b7824 */ /* 0x000fe200078e0226 */
[----:B------:R-:W-:-:S02]  /*27a0*/  IADD3 R36, R22, R131, RZ ;  /* 0x0000008316247210 */ /* 0x000fc40007ffe0ff */
[----:B------:R-:W-:Y:S02]  /*27b0*/  LEA.HI.X.SX32 R237, R21, R241, 0x1, P2 ;  /* 0x000000f115ed7211 */ /* 0x000fe400010f0eff */
[----:B------:R-:W-:Y:S02]  /*27c0*/  ISETP.GE.U32.AND P6, PT, R169, 0x80, PT ;  /* 0x00000080a900780c */ /* 0x000fe40003fc6070 */
[C---:B------:R-:W-:Y:S02]  /*27d0*/  LOP3.LUT R12, R164.reuse, 0x10, RZ, 0x3c, !PT ;  /* 0x00000010a40c7812 */ /* 0x040fe400078e3cff */
[C---:B------:R-:W-:Y:S02]  /*27e0*/  LOP3.LUT R13, R164.reuse, 0x20, RZ, 0x3c, !PT ;  /* 0x00000020a40d7812 */ /* 0x040fe400078e3cff */
[C---:B------:R-:W-:Y:S02]  /*27f0*/  LOP3.LUT R14, R164.reuse, 0x30, RZ, 0x3c, !PT ;  /* 0x00000030a40e7812 */ /* 0x040fe400078e3cff */
[----:B------:R-:W-:-:S02]  /*2800*/  LOP3.LUT R15, R164, 0x40, RZ, 0x3c, !PT ;  /* 0x00000040a40f7812 */ /* 0x000fc400078e3cff */
[C---:B------:R-:W-:Y:S02]  /*2810*/  LOP3.LUT R16, R164.reuse, 0x50, RZ, 0x3c, !PT ;  /* 0x00000050a4107812 */ /* 0x040fe400078e3cff */
[C---:B------:R-:W-:Y:S02]  /*2820*/  LOP3.LUT R17, R164.reuse, 0x60, RZ, 0x3c, !PT ;  /* 0x00000060a4117812 */ /* 0x040fe400078e3cff */
[----:B------:R-:W-:Y:S02]  /*2830*/  LOP3.LUT R18, R164, 0x70, RZ, 0x3c, !PT ;  /* 0x00000070a4127812 */ /* 0x000fe400078e3cff */
[----:B------:R-:W-:Y:S02]  /*2840*/  MOV R20, RZ ;  /* 0x000000ff00147202 */ /* 0x000fe40000000f00 */
[----:B------:R-:W-:Y:S02]  /*2850*/  MOV R175, 0xff800000 ;  /* 0xff80000000af7802 */ /* 0x000fe40000000f00 */
[----:B------:R-:W-:-:S02]  /*2860*/  MOV R172, 0xff800000 ;  /* 0xff80000000ac7802 */ /* 0x000fc40000000f00 */
[----:B------:R-:W-:Y:S02]  /*2870*/  MOV R157, 0x3f800000 ;  /* 0x3f800000009d7802 */ /* 0x000fe40000000f00 */
[----:B------:R-:W-:Y:S02]  /*2880*/  MOV R154, 0x3f800000 ;  /* 0x3f800000009a7802 */ /* 0x000fe40000000f00 */
[----:B------:R-:W-:Y:S02]  /*2890*/  MOV R151, 0x3f800000 ;  /* 0x3f80000000977802 */ /* 0x000fe40000000f00 */
[C---:B------:R-:W-:Y:S02]  /*28a0*/  ISETP.LT.U32.AND P0, PT, R169.reuse, 0x40, !P0 ;  /* 0x00000040a900780c */ /* 0x040fe40004701070 */
[----:B------:R-:W-:Y:S02]  /*28b0*/  ISETP.LT.U32.AND P1, PT, R169, 0x80, !P1 ;  /* 0x00000080a900780c */ /* 0x000fe40004f21070 */
[----:B------:R-:W-:-:S02]  /*28c0*/  LEA.HI R28, R165, R28, RZ, 0x1e ;  /* 0x0000001ca51c7211 */ /* 0x000fc400078ff0ff */
[----:B------:R-:W-:Y:S02]  /*28d0*/  LOP3.LUT R29, R29, 0x10, R0, 0x78, !PT ;  /* 0x000000101d1d7812 */ /* 0x000fe400078e7800 */
[-C--:B------:R-:W-:Y:S02]  /*28e0*/  LEA.HI.X.SX32 R233, R25, R241.reuse, 0x1, P5 ;  /* 0x000000f119e97211 */ /* 0x080fe400028f0eff */
[-C--:B------:R-:W-:Y:S02]  /*28f0*/  LEA.HI.X.SX32 R225, R47, R241.reuse, 0x1, P3 ;  /* 0x000000f12fe17211 */ /* 0x080fe400018f0eff */
[----:B------:R-:W-:Y:S02]  /*2900*/  LEA.HI.X.SX32 R211, R125, R241, 0x1, P4 ;  /* 0x000000f17dd37211 */ /* 0x000fe400020f0eff */
[C---:B------:R-:W-:Y:S02]  /*2910*/  LOP3.LUT R21, R7.reuse, 0x20, RZ, 0x3c, !PT ;  /* 0x0000002007157812 */ /* 0x040fe400078e3cff */
[----:B------:R-:W-:-:S02]  /*2920*/  LOP3.LUT R22, R7, 0x40, RZ, 0x3c, !PT ;  /* 0x0000004007167812 */ /* 0x000fc400078e3cff */
[----:B------:R-:W-:Y:S02]  /*2930*/  LOP3.LUT R23, R7, 0x60, RZ, 0x3c, !PT ;  /* 0x0000006007177812 */ /* 0x000fe400078e3cff */
[----:B------:R-:W-:Y:S02]  /*2940*/  LOP3.LUT R24, R6, 0x40, RZ, 0x3c, !PT ;  /* 0x0000004006187812 */ /* 0x000fe400078e3cff */
.L_x_1:
[----:B------:R-:W-:-:S04]  /*2950*/  IMAD.WIDE R40, R20, 0x2, R240 ;  /* 0x0000000214287825 */ /* 0x000fc800078e02f0 */
[C---:B------:R-:W-:Y:S01]  /*2960*/  IMAD.WIDE R118, R20.reuse, 0x2, R234 ;  /* 0x0000000214767825 */ /* 0x040fe200078e02ea */
[----:B------:R0:W2:Y:S03]  /*2970*/  LDG.E.U16 R125, [R40.64] ;  /* 0x00000006287d7981 */ /* 0x0000a6000c1e1500 */
[C---:B------:R-:W-:Y:S01]  /*2980*/  IMAD.WIDE R122, R20.reuse, 0x2, R238 ;  /* 0x00000002147a7825 */ /* 0x040fe200078e02ee */
[----:B------:R1:W3:Y:S03]  /*2990*/  LDG.E.U16 R129, [R118.64] ;  /* 0x0000000676817981 */ /* 0x0002e6000c1e1500 */
[C---:B------:R-:W-:Y:S01]  /*29a0*/  IMAD.WIDE R116, R20.reuse, 0x2, R232 ;  /* 0x0000000214747825 */ /* 0x040fe200078e02e8 */
[----:B------:R4:W5:Y:S03]  /*29b0*/  LDG.E.U16 R127, [R122.64] ;  /* 0x000000067a7f7981 */ /* 0x000966000c1e1500 */
[C---:B------:R-:W-:Y:S01]  /*29c0*/  IMAD.WIDE R56, R20.reuse, 0x2, R224 ;  /* 0x0000000214387825 */ /* 0x040fe200078e02e0 */
[----:B------:R0:W3:Y:S03]  /*29d0*/  LDG.E.U16 R126, [R116.64] ;  /* 0x00000006747e7981 */ /* 0x0000e6000c1e1500 */
[----:B------:R-:W-:-:S02]  /*29e0*/  IMAD.WIDE R120, R20, 0x2, R236 ;  /* 0x0000000214787825 */ /* 0x000fc400078e02ec */
[----:B------:R-:W3:Y:S02]  /*29f0*/  LDG.E.U16 R57, [R56.64] ;  /* 0x0000000638397981 */ /* 0x000ee4000c1e1500 */
[C---:B------:R-:W-:Y:S02]  /*2a00*/  IMAD.WIDE R46, R20.reuse, 0x2, R222 ;  /* 0x00000002142e7825 */ /* 0x040fe400078e02de */
[----:B------:R0:W5:Y:S02]  /*2a10*/  LDG.E.U16 R124, [R120.64] ;  /* 0x00000006787c7981 */ /* 0x000164000c1e1500 */
[C---:B------:R-:W-:Y:S02]  /*2a20*/  IMAD.WIDE R58, R20.reuse, 0x2, R230 ;  /* 0x00000002143a7825 */ /* 0x040fe400078e02e6 */
[----:B------:R-:W5:Y:S02]  /*2a30*/  LDG.E.U16 R47, [R46.64] ;  /* 0x000000062e2f7981 */ /* 0x000f64000c1e1500 */
[----:B------:R-:W-:-:S02]  /*2a40*/  IMAD.WIDE R44, R20, 0x2, R220 ;  /* 0x00000002142c7825 */ /* 0x000fc400078e02dc */
[----:B------:R1:W5:Y:S02]  /*2a50*/  LDG.E.U16 R131, [R58.64] ;  /* 0x000000063a837981 */ /* 0x000364000c1e1500 */
[C---:B------:R-:W-:Y:S02]  /*2a60*/  IMAD.WIDE R42, R20.reuse, 0x2, R218 ;  /* 0x00000002142a7825 */ /* 0x040fe400078e02da */
[----:B------:R-:W5:Y:S02]  /*2a70*/  LDG.E.U16 R44, [R44.64] ;  /* 0x000000062c2c7981 */ /* 0x000f64000c1e1500 */
[C---:B0-----:R-:W-:Y:S02]  /*2a80*/  IMAD.WIDE R40, R20.reuse, 0x2, R216 ;  /* 0x0000000214287825 */ /* 0x041fe400078e02d8 */
[----:B------:R-:W5:Y:S02]  /*2a90*/  LDG.E.U16 R43, [R42.64] ;  /* 0x000000062a2b7981 */ /* 0x000f64000c1e1500 */
[----:B-1----:R-:W-:-:S02]  /*2aa0*/  IMAD.WIDE R118, R20, 0x2, R214 ;  /* 0x0000000214767825 */ /* 0x002fc400078e02d6 */
[----:B------:R-:W5:Y:S02]  /*2ab0*/  LDG.E.U16 R128, [R40.64] ;  /* 0x0000000628807981 */ /* 0x000f64000c1e1500 */
[C---:B----4-:R-:W-:Y:S02]  /*2ac0*/  IMAD.WIDE R122, R20.reuse, 0x2, R228 ;  /* 0x00000002147a7825 */ /* 0x050fe400078e02e4 */
[----:B------:R-:W4:Y:S02]  /*2ad0*/  LDG.E.U16 R119, [R118.64] ;  /* 0x0000000676777981 */ /* 0x000f24000c1e1500 */
[C---:B------:R-:W-:Y:S02]  /*2ae0*/  IMAD.WIDE R116, R20.reuse, 0x2, R212 ;  /* 0x0000000214747825 */ /* 0x040fe400078e02d4 */
[----:B------:R-:W4:Y:S02]  /*2af0*/  LDG.E.U16 R122, [R122.64] ;  /* 0x000000067a7a7981 */ /* 0x000f24000c1e1500 */
[----:B------:R-:W-:-:S02]  /*2b00*/  IMAD.WIDE R120, R20, 0x2, R226 ;  /* 0x0000000214787825 */ /* 0x000fc400078e02e2 */
[----:B------:R-:W4:Y:S02]  /*2b10*/  LDG.E.U16 R116, [R116.64] ;  /* 0x0000000674747981 */ /* 0x000f24000c1e1500 */
[----:B------:R-:W-:Y:S02]  /*2b20*/  IMAD.WIDE R58, R20, 0x2, R210 ;  /* 0x00000002143a7825 */ /* 0x000fe400078e02d2 */
[----:B------:R-:W4:Y:S04]  /*2b30*/  LDG.E.U16 R121, [R120.64] ;  /* 0x0000000678797981 */ /* 0x000f28000c1e1500 */
[----:B------:R-:W4:Y:S04]  /*2b40*/  LDG.E.U16 R243, [R58.64] ;  /* 0x000000063af37981 */ /* 0x000f28000c1e1500 */
[----:B------:R-:W-:Y:S06]  /*2b50*/  BAR.SYNC.DEFER_BLOCKING 0x0 ;  /* 0x0000000000007b1d */ /* 0x000fec0000010000 */
[----:B--2---:R-:W-:Y:S04]  /*2b60*/  STS.U16 [R164+0x8000], R125 ;  /* 0x0080007da4007388 */ /* 0x004fe80000000400 */
[----:B---3--:R-:W-:Y:S04]  /*2b70*/  STS.U16 [R164+0x9000], R57 ;  /* 0x00900039a4007388 */ /* 0x008fe80000000400 */
[----:B-----5:R-:W-:Y:S04]  /*2b80*/  STS.U16 [R12+0x8200], R127 ;  /* 0x0082007f0c007388 */ /* 0x020fe80000000400 */
        /* <DEDUP_REMOVED lines=8> */
[----:B----4-:R-:W-:Y:S04]  /*2c10*/  STS.U16 [R16+0x9a00], R119 ;  /* 0x009a007710007388 */ /* 0x010fe80000000400 */
[----:B------:R-:W-:Y:S04]  /*2c20*/  STS.U16 [R17+0x8c00], R122 ;  /* 0x008c007a11007388 */ /* 0x000fe80000000400 */
[----:B------:R-:W-:Y:S04]  /*2c30*/  STS.U16 [R17+0x9c00], R116 ;  /* 0x009c007411007388 */ /* 0x000fe80000000400 */
[----:B------:R-:W-:Y:S04]  /*2c40*/  STS.U16 [R18+0x8e00], R121 ;  /* 0x008e007912007388 */ /* 0x000fe80000000400 */
[----:B------:R-:W-:Y:S04]  /*2c50*/  STS.U16 [R18+0x9e00], R243 ;  /* 0x009e00f312007388 */ /* 0x000fe80000000400 */
[----:B------:R-:W-:Y:S06]  /*2c60*/  BAR.SYNC.DEFER_BLOCKING 0x0 ;  /* 0x0000000000007b1d */ /* 0x000fec0000010000 */
[----:B------:R-:W-:Y:S04]  /*2c70*/  LDSM.16.MT88.4 R132, [R7] ;  /* 0x000000000784783b */ /* 0x000fe80000004200 */
[----:B------:R-:W0:Y:S04]  /*2c80*/  LDSM.16.M88.4 R40, [R6+0x8000] ;  /* 0x008000000628783b */ /* 0x000e280000000200 */
[----:B------:R-:W1:Y:S04]  /*2c90*/  LDSM.16.MT88.4 R56, [R21] ;  /* 0x000000001538783b */ /* 0x000e680000004200 */
[----:B------:R-:W2:Y:S04]  /*2ca0*/  LDSM.16.MT88.4 R44, [R22] ;  /* 0x00000000162c783b */ /* 0x000ea80000004200 */
[----:B------:R-:W3:Y:S04]  /*2cb0*/  LDSM.16.MT88.4 R136, [R23] ;  /* 0x000000001788783b */ /* 0x000ee80000004200 */
[----:B------:R-:W4:Y:S04]  /*2cc0*/  LDSM.16.MT88.4 R128, [R7+0x800] ;  /* 0x000800000780783b */ /* 0x000f280000004200 */
[----:B------:R-:W5:Y:S04]  /*2cd0*/  LDSM.16.MT88.4 R124, [R21+0x800] ;  /* 0x00080000157c783b */ /* 0x000f680000004200 */
[----:B------:R-:W3:Y:S04]  /*2ce0*/  LDSM.16.MT88.4 R120, [R22+0x800] ;  /* 0x000800001678783b */ /* 0x000ee80000004200 */
[----:B------:R-:W4:Y:S01]  /*2cf0*/  LDSM.16.MT88.4 R116, [R23+0x800] ;  /* 0x000800001774783b */ /* 0x000f220000004200 */
[-C--:B0-----:R-:W-:Y:S08]  /*2d00*/  HMMA.16816.F32 R132, R132, R40.reuse, RZ ;  /* 0x000000288484723c */ /* 0x081ff000000018ff */
[-C--:B-1----:R-:W-:Y:S08]  /*2d10*/  HMMA.16816.F32 R56, R56, R40.reuse, RZ ;  /* 0x000000283838723c */ /* 0x082ff000000018ff */
[-C--:B--2---:R-:W-:Y:S08]  /*2d20*/  HMMA.16816.F32 R44, R44, R40.reuse, RZ ;  /* 0x000000282c2c723c */ /* 0x084ff000000018ff */
[----:B---3--:R-:W-:Y:S08]  /*2d30*/  HMMA.16816.F32 R136, R136, R40, RZ ;  /* 0x000000288888723c */ /* 0x008ff000000018ff */
[-C--:B----4-:R-:W-:Y:S01]  /*2d40*/  HMMA.16816.F32 R128, R128, R42.reuse, R132 ;  /* 0x0000002a8080723c */ /* 0x090fe20000001884 */
[----:B------:R-:W-:Y:S07]  /*2d50*/  LDSM.16.MT88.4 R132, [R21+0x1000] ;  /* 0x001000001584783b */ /* 0x000fee0000004200 */
[-C--:B-----5:R-:W-:Y:S01]  /*2d60*/  HMMA.16816.F32 R56, R124, R42.reuse, R56 ;  /* 0x0000002a7c38723c */ /* 0x0a0fe20000001838 */
[----:B------:R-:W-:Y:S07]  /*2d70*/  LDSM.16.MT88.4 R124, [R22+0x1000] ;  /* 0x00100000167c783b */ /* 0x000fee0000004200 */
[-C--:B------:R-:W-:Y:S01]  /*2d80*/  HMMA.16816.F32 R44, R120, R42.reuse, R44 ;  /* 0x0000002a782c723c */ /* 0x080fe2000000182c */
[----:B------:R-:W0:Y:S07]  /*2d90*/  LDSM.16.M88.4 R120, [R24+0x8000] ;  /* 0x008000001878783b */ /* 0x000e2e0000000200 */
[----:B------:R-:W-:Y:S01]  /*2da0*/  HMMA.16816.F32 R116, R116, R42, R136 ;  /* 0x0000002a7474723c */ /* 0x000fe20000001888 */
[----:B------:R-:W1:Y:S04]  /*2db0*/  LDSM.16.MT88.4 R136, [R7+0x1000] ;  /* 0x001000000788783b */ /* 0x000e680000004200 */
[----:B------:R-:W2:Y:S03]  /*2dc0*/  LDSM.16.MT88.4 R40, [R23+0x1000] ;  /* 0x001000001728783b */ /* 0x000ea60000004200 */
[-C--:B0-----:R-:W-:Y:S01]  /*2dd0*/  HMMA.16816.F32 R56, R132, R120.reuse, R56 ;  /* 0x000000788438723c */ /* 0x081fe20000001838 */
[----:B------:R-:W0:Y:S07]  /*2de0*/  LDSM.16.MT88.4 R132, [R21+0x1800] ;  /* 0x001800001584783b */ /* 0x000e2e0000004200 */
[-C--:B-1----:R-:W-:Y:S01]  /*2df0*/  HMMA.16816.F32 R128, R136, R120.reuse, R128 ;  /* 0x000000788880723c */ /* 0x082fe20000001880 */
[----:B------:R-:W1:Y:S07]  /*2e00*/  LDSM.16.MT88.4 R136, [R7+0x1800] ;  /* 0x001800000788783b */ /* 0x000e6e0000004200 */
[-C--:B------:R-:W-:Y:S01]  /*2e10*/  HMMA.16816.F32 R44, R124, R120.reuse, R44 ;  /* 0x000000787c2c723c */ /* 0x080fe2000000182c */
[----:B------:R-:W3:Y:S07]  /*2e20*/  LDSM.16.MT88.4 R124, [R22+0x1800] ;  /* 0x00180000167c783b */ /* 0x000eee0000004200 */
[----:B--2---:R-:W-:Y:S01]  /*2e30*/  HMMA.16816.F32 R40, R40, R120, R116 ;  /* 0x000000782828723c */ /* 0x004fe20000001874 */
[----:B------:R-:W2:Y:S07]  /*2e40*/  LDSM.16.MT88.4 R116, [R23+0x1800] ;  /* 0x001800001774783b */ /* 0x000eae0000004200 */
[-C--:B0-----:R-:W-:Y:S01]  /*2e50*/  HMMA.16816.F32 R56, R132, R122.reuse, R56 ;  /* 0x0000007a8438723c */ /* 0x081fe20000001838 */
[----:B------:R-:W-:Y:S07]  /*2e60*/  LDSM.16.MT88.4 R132, [R21+0x2000] ;  /* 0x002000001584783b */ /* 0x000fee0000004200 */
[-C--:B-1----:R-:W-:Y:S01]  /*2e70*/  HMMA.16816.F32 R128, R136, R122.reuse, R128 ;  /* 0x0000007a8880723c */ /* 0x082fe20000001880 */
[----:B------:R-:W-:Y:S07]  /*2e80*/  LDSM.16.MT88.4 R136, [R7+0x2000] ;  /* 0x002000000788783b */ /* 0x000fee0000004200 */
[-C--:B---3--:R-:W-:Y:S01]  /*2e90*/  HMMA.16816.F32 R44, R124, R122.reuse, R44 ;  /* 0x0000007a7c2c723c */ /* 0x088fe2000000182c */
[----:B------:R-:W-:Y:S07]  /*2ea0*/  LDSM.16.MT88.4 R124, [R22+0x2000] ;  /* 0x00200000167c783b */ /* 0x000fee0000004200 */
[----:B--2---:R-:W-:Y:S01]  /*2eb0*/  HMMA.16816.F32 R40, R116, R122, R40 ;  /* 0x0000007a7428723c */ /* 0x004fe20000001828 */
[----:B------:R-:W0:Y:S04]  /*2ec0*/  LDSM.16.M88.4 R120, [R6+0x8080] ;  /* 0x008080000678783b */ /* 0x000e280000000200 */
[----:B------:R-:W1:Y:S03]  /*2ed0*/  LDSM.16.MT88.4 R116, [R23+0x2000] ;  /* 0x002000001774783b */ /* 0x000e660000004200 */
[-C--:B0-----:R-:W-:Y:S01]  /*2ee0*/  HMMA.16816.F32 R128, R136, R120.reuse, R128 ;  /* 0x000000788880723c */ /* 0x081fe20000001880 */
[----:B------:R-:W0:Y:S07]  /*2ef0*/  LDSM.16.MT88.4 R136, [R7+0x2800] ;  /* 0x002800000788783b */ /* 0x000e2e0000004200 */
[-C--:B------:R-:W-:Y:S01]  /*2f00*/  HMMA.16816.F32 R56, R132, R120.reuse, R56 ;  /* 0x000000788438723c */ /* 0x080fe20000001838 */
[----:B------:R-:W2:Y:S07]  /*2f10*/  LDSM.16.MT88.4 R132, [R21+0x2800] ;  /* 0x002800001584783b */ /* 0x000eae0000004200 */
[-C--:B------:R-:W-:Y:S01]  /*2f20*/  HMMA.16816.F32 R44, R124, R120.reuse, R44 ;  /* 0x000000787c2c723c */ /* 0x080fe2000000182c */
[----:B------:R-:W3:Y:S07]  /*2f30*/  LDSM.16.MT88.4 R124, [R22+0x2800] ;  /* 0x00280000167c783b */ /* 0x000eee0000004200 */
[----:B-1----:R-:W-:Y:S01]  /*2f40*/  HMMA.16816.F32 R40, R116, R120, R40 ;  /* 0x000000787428723c */ /* 0x002fe20000001828 */
[----:B------:R-:W1:Y:S07]  /*2f50*/  LDSM.16.MT88.4 R116, [R23+0x2800] ;  /* 0x002800001774783b */ /* 0x000e6e0000004200 */
[-C--:B0-----:R-:W-:Y:S01]  /*2f60*/  HMMA.16816.F32 R128, R136, R122.reuse, R128 ;  /* 0x0000007a8880723c */ /* 0x081fe20000001880 */
[----:B------:R-:W-:Y:S07]  /*2f70*/  LDSM.16.MT88.4 R136, [R7+0x3000] ;  /* 0x003000000788783b */ /* 0x000fee0000004200 */
[-C--:B--2---:R-:W-:Y:S01]  /*2f80*/  HMMA.16816.F32 R56, R132, R122.reuse, R56 ;  /* 0x0000007a8438723c */ /* 0x084fe20000001838 */
[----:B------:R-:W-:Y:S07]  /*2f90*/  LDSM.16.MT88.4 R132, [R21+0x3000] ;  /* 0x003000001584783b */ /* 0x000fee0000004200 */
[-C--:B---3--:R-:W-:Y:S01]  /*2fa0*/  HMMA.16816.F32 R44, R124, R122.reuse, R44 ;  /* 0x0000007a7c2c723c */ /* 0x088fe2000000182c */
[----:B------:R-:W-:Y:S07]  /*2fb0*/  LDSM.16.MT88.4 R124, [R22+0x3000] ;  /* 0x00300000167c783b */ /* 0x000fee0000004200 */
[----:B-1----:R-:W-:Y:S01]  /*2fc0*/  HMMA.16816.F32 R40, R116, R122, R40 ;  /* 0x0000007a7428723c */ /* 0x002fe20000001828 */
        /* <DEDUP_REMOVED lines=52> */
[----:B------:R-:W1:Y:S11]  /*3310*/  LDSM.16.MT88.4 R116, [R23+0x6000] ;  /* 0x006000001774783b */ /* 0x000e760000004200 */
[-C--:B0-----:R-:W-:Y:S01]  /*3320*/  HMMA.16816.F32 R44, R124, R120.reuse, R44 ;  /* 0x000000787c2c723c */ /* 0x081fe2000000182c */
[----:B------:R-:W0:Y:S07]  /*3330*/  LDSM.16.MT88.4 R124, [R22+0x6800] ;  /* 0x00680000167c783b */ /* 0x000e2e0000004200 */
[-C--:B-1----:R-:W-:Y:S01]  /*3340*/  HMMA.16816.F32 R40, R116, R120.reuse, R40 ;  /* 0x000000787428723c */ /* 0x082fe20000001828 */
[----:B------:R-:W1:Y:S07]  /*3350*/  LDSM.16.MT88.4 R116, [R23+0x6800] ;  /* 0x006800001774783b */ /* 0x000e6e0000004200 */
[-C--:B------:R-:W-:Y:S01]  /*3360*/  HMMA.16816.F32 R56, R132, R120.reuse, R56 ;  /* 0x000000788438723c */ /* 0x080fe20000001838 */
[----:B------:R-:W2:Y:S07]  /*3370*/  LDSM.16.MT88.4 R132, [R21+0x6800] ;  /* 0x006800001584783b */ /* 0x000eae0000004200 */
[----:B------:R-:W-:Y:S01]  /*3380*/  HMMA.16816.F32 R128, R136, R120, R128 ;  /* 0x000000788880723c */ /* 0x000fe20000001880 */
[----:B------:R-:W3:Y:S07]  /*3390*/  LDSM.16.MT88.4 R136, [R7+0x6800] ;  /* 0x006800000788783b */ /* 0x000eee0000004200 */
[-C--:B0-----:R-:W-:Y:S01]  /*33a0*/  HMMA.16816.F32 R44, R124, R122.reuse, R44 ;  /* 0x0000007a7c2c723c */ /* 0x081fe2000000182c */
[----:B------:R-:W-:Y:S07]  /*33b0*/  LDSM.16.MT88.4 R124, [R22+0x7000] ;  /* 0x00700000167c783b */ /* 0x000fee0000004200 */
[-C--:B-1----:R-:W-:Y:S01]  /*33c0*/  HMMA.16816.F32 R40, R116, R122.reuse, R40 ;  /* 0x0000007a7428723c */ /* 0x082fe20000001828 */
[----:B------:R-:W0:Y:S07]  /*33d0*/  LDSM.16.M88.4 R116, [R24+0x8180] ;  /* 0x008180001874783b */ /* 0x000e2e0000000200 */
[-C--:B--2---:R-:W-:Y:S01]  /*33e0*/  HMMA.16816.F32 R56, R132, R122.reuse, R56 ;  /* 0x0000007a8438723c */ /* 0x084fe20000001838 */
[----:B------:R-:W1:Y:S07]  /*33f0*/  LDSM.16.MT88.4 R132, [R21+0x7000] ;  /* 0x007000001584783b */ /* 0x000e6e0000004200 */
[----:B---3--:R-:W-:Y:S01]  /*3400*/  HMMA.16816.F32 R128, R136, R122, R128 ;  /* 0x0000007a8880723c */ /* 0x008fe20000001880 */
[----:B------:R-:W2:Y:S04]  /*3410*/  LDSM.16.MT88.4 R136, [R7+0x7000] ;  /* 0x007000000788783b */ /* 0x000ea80000004200 */
[----:B------:R-:W3:Y:S03]  /*3420*/  LDSM.16.MT88.4 R120, [R23+0x7000] ;  /* 0x007000001778783b */ /* 0x000ee60000004200 */
[-C--:B0-----:R-:W-:Y:S01]  /*3430*/  HMMA.16816.F32 R44, R124, R116.reuse, R44 ;  /* 0x000000747c2c723c */ /* 0x081fe2000000182c */
[----:B------:R-:W0:Y:S07]  /*3440*/  LDSM.16.MT88.4 R124, [R7+0x7800] ;  /* 0x00780000077c783b */ /* 0x000e2e0000004200 */
[-C--:B-1----:R-:W-:Y:S01]  /*3450*/  HMMA.16816.F32 R56, R132, R116.reuse, R56 ;  /* 0x000000748438723c */ /* 0x082fe20000001838 */
[----:B------:R-:W1:Y:S07]  /*3460*/  LDSM.16.MT88.4 R132, [R22+0x7800] ;  /* 0x007800001684783b */ /* 0x000e6e0000004200 */
[-C--:B--2---:R-:W-:Y:S01]  /*3470*/  HMMA.16816.F32 R128, R136, R116.reuse, R128 ;  /* 0x000000748880723c */ /* 0x084fe20000001880 */
[----:B------:R-:W-:Y:S07]  /*3480*/  LDSM.16.MT88.4 R136, [R23+0x7800] ;  /* 0x007800001788783b */ /* 0x000fee0000004200 */
[----:B---3--:R-:W-:Y:S01]  /*3490*/  HMMA.16816.F32 R40, R120, R116, R40 ;  /* 0x000000747828723c */ /* 0x008fe20000001828 */
[----:B------:R-:W2:Y:S11]  /*34a0*/  LDSM.16.MT88.4 R120, [R21+0x7800] ;  /* 0x007800001578783b */ /* 0x000eb60000004200 */
[----:B------:R-:W-:Y:S04]  /*34b0*/  @!UPT UIADD3 URZ, URZ, URZ, URZ ;  /* 0x0000003f3f3ff290 */ /* 0x000fe8000fffe03f */
[-C--:B0-----:R-:W-:Y:S08]  /*34c0*/  HMMA.16816.F32 R124, R124, R118.reuse, R128 ;  /* 0x000000767c7c723c */ /* 0x081ff00000001880 */
[-C--:B-1----:R-:W-:Y:S08]  /*34d0*/  HMMA.16816.F32 R44, R132, R118.reuse, R44 ;  /* 0x00000076842c723c */ /* 0x082ff0000000182c */
[----:B--2---:R-:W-:Y:S08]  /*34e0*/  HMMA.16816.F32 R56, R120, R118, R56 ;  /* 0x000000767838723c */ /* 0x004ff00000001838 */
[----:B------:R-:W-:Y:S01]  /*34f0*/  FMUL R117, R124, c[0x0][0x188] ;  /* 0x000062007c757a20 */ /* 0x000fe20000400000 */
[----:B------:R-:W-:Y:S01]  /*3500*/  IADD3 R124, P2, R28, UR4, RZ ;  /* 0x000000041c7c7c10 */ /* 0x000fe2000ff5e0ff */
[----:B------:R-:W-:-:S04]  /*3510*/  FMUL R125, R125, c[0x0][0x188] ;  /* 0x000062007d7d7a20 */ /* 0x000fc80000400000 */
[----:B------:R-:W-:Y:S01]  /*3520*/  IMAD.X R123, RZ, RZ, UR5, P2 ;  /* 0x00000005ff7b7e24 */ /* 0x000fe200090e06ff */
[CC--:B------:R-:W-:Y:S02]  /*3530*/  ISETP.GE.U32.AND P2, PT, R124.reuse, R10.reuse, PT ;  /* 0x0000000a7c00720c */ /* 0x0c0fe40003f46070 */
[CC--:B------:R-:W-:Y:S01]  /*3540*/  ISETP.GT.U32.AND P5, PT, R124.reuse, R27.reuse, PT ;  /* 0x0000001b7c00720c */ /* 0x0c0fe20003fa4070 */
[----:B------:R-:W-:Y:S01]  /*3550*/  HMMA.16816.F32 R40, R136, R118, R40 ;  /* 0x000000768828723c */ /* 0x000fe20000001828 */
[C---:B------:R-:W-:Y:S02]  /*3560*/  ISETP.GT.U32.AND P4, PT, R124.reuse, R10, PT ;  /* 0x0000000a7c00720c */ /* 0x040fe40003f84070 */
[C---:B------:R-:W-:Y:S02]  /*3570*/  ISETP.GE.U32.AND.EX P2, PT, R123.reuse, RZ, PT, P2 ;  /* 0x000000ff7b00720c */ /* 0x040fe40003f46120 */
[----:B------:R-:W-:Y:S02]  /*3580*/  ISETP.GE.U32.AND P3, PT, R124, R27, PT ;  /* 0x0000001b7c00720c */ /* 0x000fe40003f66070 */
[----:B------:R-:W-:Y:S01]  /*3590*/  FMUL R119, R126, c[0x0][0x188] ;  /* 0x000062007e777a20 */ /* 0x000fe20000400000 */
[C---:B------:R-:W-:Y:S01]  /*35a0*/  ISETP.GT.U32.AND.EX P5, PT, R123.reuse, RZ, PT, P5 ;  /* 0x000000ff7b00720c */ /* 0x040fe20003fa4150 */
[----:B------:R-:W-:Y:S01]  /*35b0*/  FMUL R121, R44, c[0x0][0x188] ;  /* 0x000062002c797a20 */ /* 0x000fe20000400000 */
[----:B------:R-:W-:Y:S01]  /*35c0*/  ISETP.GT.U32.AND.EX P4, PT, R123, RZ, PT, P4 ;  /* 0x000000ff7b00720c */ /* 0x000fe20003f84140 */
[----:B------:R-:W-:Y:S01]  /*35d0*/  FMUL R118, R127, c[0x0][0x188] ;  /* 0x000062007f767a20 */ /* 0x000fe20000400000 */
[----:B------:R-:W-:-:S02]  /*35e0*/  FSEL R44, R125, -INF , !P2 ;  /* 0xff8000007d2c7808 */ /* 0x000fc40005000000 */
[C---:B------:R-:W-:Y:S02]  /*35f0*/  ISETP.GE.U32.AND P2, PT, R124.reuse, R39, PT ;  /* 0x000000277c00720c */ /* 0x040fe40003f46070 */
[----:B------:R-:W-:Y:S02]  /*3600*/  ISETP.GE.U32.AND.EX P3, PT, R123, RZ, PT, P3 ;  /* 0x000000ff7b00720c */ /* 0x000fe40003f66130 */
[----:B------:R-:W-:Y:S02]  /*3610*/  FSEL R119, R119, -INF , !P5 ;  /* 0xff80000077777808 */ /* 0x000fe40006800000 */
[----:B------:R-:W-:Y:S01]  /*3620*/  ISETP.GT.U32.AND P5, PT, R124, R141, PT ;  /* 0x0000008d7c00720c */ /* 0x000fe20003fa4070 */
[----:B------:R-:W-:Y:S01]  /*3630*/  FMUL R57, R57, c[0x0][0x188] ;  /* 0x0000620039397a20 */ /* 0x000fe20000400000 */
[----:B------:R-:W-:Y:S01]  /*3640*/  FSEL R117, R117, -INF , !P4 ;  /* 0xff80000075757808 */ /* 0x000fe20006000000 */
[----:B------:R-:W-:Y:S01]  /*3650*/  FMUL R58, R58, c[0x0][0x188] ;  /* 0x000062003a3a7a20 */ /* 0x000fe20000400000 */
[----:B------:R-:W-:-:S02]  /*3660*/  ISETP.GT.U32.AND P4, PT, R124, R39, PT ;  /* 0x000000277c00720c */ /* 0x000fc40003f84070 */
[----:B------:R-:W-:Y:S02]  /*3670*/  FSEL R118, R118, -INF , !P3 ;  /* 0xff80000076767808 */ /* 0x000fe40005800000 */
[C---:B------:R-:W-:Y:S02]  /*3680*/  ISETP.GE.U32.AND.EX P2, PT, R123.reuse, RZ, PT, P2 ;  /* 0x000000ff7b00720c */ /* 0x040fe40003f46120 */
[----:B------:R-:W-:Y:S02]  /*3690*/  ISETP.GE.U32.AND P3, PT, R124, R141, PT ;  /* 0x0000008d7c00720c */ /* 0x000fe40003f66070 */
[C---:B------:R-:W-:Y:S01]  /*36a0*/  ISETP.GT.U32.AND.EX P5, PT, R123.reuse, RZ, PT, P5 ;  /* 0x000000ff7b00720c */ /* 0x040fe20003fa4150 */
[----:B------:R-:W-:Y:S01]  /*36b0*/  FMUL R56, R56, c[0x0][0x188] ;  /* 0x0000620038387a20 */ /* 0x000fe20000400000 */
[----:B------:R-:W-:Y:S01]  /*36c0*/  ISETP.GT.U32.AND.EX P4, PT, R123, RZ, PT, P4 ;  /* 0x000000ff7b00720c */ /* 0x000fe20003f84140 */
[----:B------:R-:W-:Y:S01]  /*36d0*/  FMUL R120, R59, c[0x0][0x188] ;  /* 0x000062003b787a20 */ /* 0x000fe20000400000 */
[----:B------:R-:W-:-:S02]  /*36e0*/  FSEL R59, R57, -INF , !P2 ;  /* 0xff800000393b7808 */ /* 0x000fc40005000000 */
[----:B------:R-:W-:Y:S02]  /*36f0*/  ISETP.GE.U32.AND.EX P3, PT, R123, RZ, PT, P3 ;  /* 0x000000ff7b00720c */ /* 0x000fe40003f66130 */
[----:B------:R-:W-:Y:S02]  /*3700*/  FSEL R57, R58, -INF , !P5 ;  /* 0xff8000003a397808 */ /* 0x000fe40006800000 */
[----:B------:R-:W-:Y:S01]  /*3710*/  ISETP.GT.U32.AND P5, PT, R124, R145, PT ;  /* 0x000000917c00720c */ /* 0x000fe20003fa4070 */
[----:B------:R-:W-:Y:S01]  /*3720*/  FMUL R46, R46, c[0x0][0x188] ;  /* 0x000062002e2e7a20 */ /* 0x000fe20000400000 */
[----:B------:R-:W-:Y:S02]  /*3730*/  FSEL R116, R56, -INF , !P4 ;  /* 0xff80000038747808 */ /* 0x000fe40006000000 */
[CC--:B------:R-:W-:Y:S02]  /*3740*/  ISETP.GT.U32.AND P4, PT, R124.reuse, R143.reuse, PT ;  /* 0x0000008f7c00720c */ /* 0x0c0fe40003f84070 */
[----:B------:R-:W-:-:S02]  /*3750*/  ISETP.GE.U32.AND P2, PT, R124, R143, PT ;  /* 0x0000008f7c00720c */ /* 0x000fc40003f46070 */
[----:B------:R-:W-:Y:S02]  /*3760*/  FSEL R58, R120, -INF , !P3 ;  /* 0xff800000783a7808 */ /* 0x000fe40005800000 */
[----:B------:R-:W-:Y:S02]  /*3770*/  ISETP.GE.U32.AND P3, PT, R124, R145, PT ;  /* 0x000000917c00720c */ /* 0x000fe40003f66070 */
[----:B------:R-:W-:Y:S01]  /*3780*/  ISETP.GT.U32.AND.EX P5, PT, R123, RZ, PT, P5 ;  /* 0x000000ff7b00720c */ /* 0x000fe20003fa4150 */
[----:B------:R-:W-:Y:S01]  /*3790*/  FMUL R45, R45, c[0x0][0x188] ;  /* 0x000062002d2d7a20 */ /* 0x000fe20000400000 */
[----:B------:R-:W-:Y:S01]  /*37a0*/  ISETP.GT.U32.AND.EX P4, PT, R123, RZ, PT, P4 ;  /* 0x000000ff7b00720c */ /* 0x000fe20003f84140 */
[----:B------:R-:W-:Y:S01]  /*37b0*/  FMUL R122, R47, c[0x0][0x188] ;  /* 0x000062002f7a7a20 */ /* 0x000fe20000400000 */
[C---:B------:R-:W-:Y:S02]  /*37c0*/  ISETP.GE.U32.AND.EX P2, PT, R123.reuse, RZ, PT, P2 ;  /* 0x000000ff7b00720c */ /* 0x040fe40003f46120 */
[----:B------:R-:W-:-:S02]  /*37d0*/  ISETP.GE.U32.AND.EX P3, PT, R123, RZ, PT, P3 ;  /* 0x000000ff7b00720c */ /* 0x000fc40003f66130 */
[----:B------:R-:W-:Y:S02]  /*37e0*/  FSEL R47, R46, -INF , !P5 ;  /* 0xff8000002e2f7808 */ /* 0x000fe40006800000 */
[----:B------:R-:W-:Y:S01]  /*37f0*/  ISETP.GT.U32.AND P5, PT, R124, R149, PT ;  /* 0x000000957c00720c */ /* 0x000fe20003fa4070 */
[----:B------:R-:W-:Y:S01]  /*3800*/  FMUL R42, R42, c[0x0][0x188] ;  /* 0x000062002a2a7a20 */ /* 0x000fe20000400000 */
[----:B------:R-:W-:Y:S02]  /*3810*/  FSEL R56, R121, -INF , !P4 ;  /* 0xff80000079387808 */ /* 0x000fe40006000000 */
[----:B------:R-:W-:Y:S02]  /*3820*/  FSEL R45, R45, -INF , !P2 ;  /* 0xff8000002d2d7808 */ /* 0x000fe40005000000 */
[CC--:B------:R-:W-:Y:S02]  /*3830*/  ISETP.GT.U32.AND P4, PT, R124.reuse, R147.reuse, PT ;  /* 0x000000937c00720c */ /* 0x0c0fe40003f84070 */
[----:B------:R-:W-:-:S02]  /*3840*/  ISETP.GE.U32.AND P2, PT, R124, R147, PT ;  /* 0x000000937c00720c */ /* 0x000fc40003f46070 */
[----:B------:R-:W-:Y:S02]  /*3850*/  FSEL R46, R122, -INF , !P3 ;  /* 0xff8000007a2e7808 */ /* 0x000fe40005800000 */
[----:B------:R-:W-:Y:S02]  /*3860*/  ISETP.GE.U32.AND P3, PT, R124, R149, PT ;  /* 0x000000957c00720c */ /* 0x000fe40003f66070 */
[C---:B------:R-:W-:Y:S01]  /*3870*/  ISETP.GT.U32.AND.EX P5, PT, R123.reuse, RZ, PT, P5 ;  /* 0x000000ff7b00720c */ /* 0x040fe20003fa4150 */
[----:B------:R-:W-:Y:S01]  /*3880*/  FMUL R40, R40, c[0x0][0x188] ;  /* 0x0000620028287a20 */ /* 0x000fe20000400000 */
[----:B------:R-:W-:Y:S01]  /*3890*/  ISETP.GT.U32.AND.EX P4, PT, R123, RZ, PT, P4 ;  /* 0x000000ff7b00720c */ /* 0x000fe20003f84140 */
[----:B------:R-:W-:Y:S01]  /*38a0*/  FMUL R41, R41, c[0x0][0x188] ;  /* 0x0000620029297a20 */ /* 0x000fe20000400000 */
[----:B------:R-:W-:Y:S01]  /*38b0*/  ISETP.GE.U32.AND.EX P2, PT, R123, RZ, PT, P2 ;  /* 0x000000ff7b00720c */ /* 0x000fe20003f46120 */
[----:B------:R-:W-:Y:S01]  /*38c0*/  FMUL R138, R43, c[0x0][0x188] ;  /* 0x000062002b8a7a20 */ /* 0x000fe20000400000 */
[----:B------:R-:W-:-:S02]  /*38d0*/  ISETP.GE.U32.AND.EX P3, PT, R123, RZ, PT, P3 ;  /* 0x000000ff7b00720c */ /* 0x000fc40003f66130 */
[----:B------:R-:W-:Y:S02]  /*38e0*/  FSEL R43, R42, -INF , !P5 ;  /* 0xff8000002a2b7808 */ /* 0x000fe40006800000 */
[----:B------:R-:W-:Y:S02]  /*38f0*/  FMNMX R42, R117, R44, !PT ;  /* 0x0000002c752a7209 */ /* 0x000fe40007800000 */
[----:B------:R-:W-:Y:S02]  /*3900*/  FMNMX R120, R119, R118, !PT ;  /* 0x0000007677787209 */ /* 0x000fe40007800000 */
[----:B------:R-:W-:Y:S02]  /*3910*/  FSEL R40, R40, -INF , !P4 ;  /* 0xff80000028287808 */ /* 0x000fe40006000000 */
[----:B------:R-:W-:Y:S02]  /*3920*/  FSEL R41, R41, -INF , !P2 ;  /* 0xff80000029297808 */ /* 0x000fe40005000000 */
[----:B------:R-:W-:-:S02]  /*3930*/  FMNMX R121, R116, R59, !PT ;  /* 0x0000003b74797209 */ /* 0x000fc40007800000 */
[----:B------:R-:W-:Y:S02]  /*3940*/  FSEL R138, R138, -INF , !P3 ;  /* 0xff8000008a8a7808 */ /* 0x000fe40005800000 */
[----:B------:R-:W-:Y:S01]  /*3950*/  FMNMX R122, R57, R58, !PT ;  /* 0x0000003a397a7209 */ /* 0x000fe20007800000 */
[----:B------:R-:W0:Y:S01]  /*3960*/  SHFL.BFLY PT, R127, R42, 0x2, 0x1f ;  /* 0x0c401f002a7f7f89 */ /* 0x000e2200000e0000 */
[----:B------:R-:W-:Y:S02]  /*3970*/  FMNMX R123, R56, R45, !PT ;  /* 0x0000002d387b7209 */ /* 0x000fe40007800000 */
[----:B------:R-:W-:Y:S01]  /*3980*/  FMNMX R124, R47, R46, !PT ;  /* 0x0000002e2f7c7209 */ /* 0x000fe20007800000 */
[----:B------:R-:W1:Y:S01]  /*3990*/  SHFL.BFLY PT, R129, R120, 0x2, 0x1f ;  /* 0x0c401f0078817f89 */ /* 0x000e6200000e0000 */
[----:B------:R-:W-:Y:S02]  /*39a0*/  FMNMX R125, R40, R41, !PT ;  /* 0x00000029287d7209 */ /* 0x000fe40007800000 */
[----:B------:R-:W-:Y:S01]  /*39b0*/  FMNMX R126, R43, R138, !PT ;  /* 0x0000008a2b7e7209 */ /* 0x000fe20007800000 */
[----:B------:R-:W2:Y:S04]  /*39c0*/  SHFL.BFLY PT, R128, R121, 0x2, 0x1f ;  /* 0x0c401f0079807f89 */ /* 0x000ea800000e0000 */
[----:B------:R-:W3:Y:S04]  /*39d0*/  SHFL.BFLY PT, R131, R122, 0x2, 0x1f ;  /* 0x0c401f007a837f89 */ /* 0x000ee800000e0000 */
[----:B------:R-:W4:Y:S04]  /*39e0*/  SHFL.BFLY PT, R130, R123, 0x2, 0x1f ;  /* 0x0c401f007b827f89 */ /* 0x000f2800000e0000 */
[----:B------:R-:W5:Y:S04]  /*39f0*/  SHFL.BFLY PT, R133, R124, 0x2, 0x1f ;  /* 0x0c401f007c857f89 */ /* 0x000f6800000e0000 */
[----:B------:R-:W5:Y:S04]  /*3a00*/  SHFL.BFLY PT, R132, R125, 0x2, 0x1f ;  /* 0x0c401f007d847f89 */ /* 0x000f6800000e0000 */
[----:B------:R-:W5:Y:S01]  /*3a10*/  SHFL.BFLY PT, R135, R126, 0x2, 0x1f ;  /* 0x0c401f007e877f89 */ /* 0x000f6200000e0000 */
[----:B0-----:R-:W-:-:S02]  /*3a20*/  FMNMX R127, R42, R127, !PT ;  /* 0x0000007f2a7f7209 */ /* 0x001fc40007800000 */
[----:B-1----:R-:W-:Y:S02]  /*3a30*/  FMNMX R129, R120, R129, !PT ;  /* 0x0000008178817209 */ /* 0x002fe40007800000 */
[----:B--2---:R-:W-:Y:S01]  /*3a40*/  FMNMX R128, R121, R128, !PT ;  /* 0x0000008079807209 */ /* 0x004fe20007800000 */
[----:B------:R-:W0:Y:S01]  /*3a50*/  SHFL.BFLY PT, R42, R127, 0x1, 0x1f ;  /* 0x0c201f007f2a7f89 */ /* 0x000e2200000e0000 */
[----:B---3--:R-:W-:-:S03]  /*3a60*/  FMNMX R131, R122, R131, !PT ;  /* 0x000000837a837209 */ /* 0x008fc60007800000 */
[----:B------:R-:W1:Y:S01]  /*3a70*/  SHFL.BFLY PT, R120, R129, 0x1, 0x1f ;  /* 0x0c201f0081787f89 */ /* 0x000e6200000e0000 */
[----:B----4-:R-:W-:-:S03]  /*3a80*/  FMNMX R130, R123, R130, !PT ;  /* 0x000000827b827209 */ /* 0x010fc60007800000 */
[----:B------:R-:W2:Y:S01]  /*3a90*/  SHFL.BFLY PT, R121, R128, 0x1, 0x1f ;  /* 0x0c201f0080797f89 */ /* 0x000ea200000e0000 */
[----:B-----5:R-:W-:-:S03]  /*3aa0*/  FMNMX R133, R124, R133, !PT ;  /* 0x000000857c857209 */ /* 0x020fc60007800000 */
[----:B------:R-:W3:Y:S01]  /*3ab0*/  SHFL.BFLY PT, R122, R131, 0x1, 0x1f ;  /* 0x0c201f00837a7f89 */ /* 0x000ee200000e0000 */
[----:B------:R-:W-:-:S03]  /*3ac0*/  FMNMX R132, R125, R132, !PT ;  /* 0x000000847d847209 */ /* 0x000fc60007800000 */
[----:B------:R-:W4:Y:S01]  /*3ad0*/  SHFL.BFLY PT, R123, R130, 0x1, 0x1f ;  /* 0x0c201f00827b7f89 */ /* 0x000f2200000e0000 */
[----:B------:R-:W-:-:S03]  /*3ae0*/  FMNMX R135, R126, R135, !PT ;  /* 0x000000877e877209 */ /* 0x000fc60007800000 */
[----:B------:R-:W5:Y:S04]  /*3af0*/  SHFL.BFLY PT, R124, R133, 0x1, 0x1f ;  /* 0x0c201f00857c7f89 */ /* 0x000f6800000e0000 */
[----:B------:R-:W5:Y:S04]  /*3b00*/  SHFL.BFLY PT, R125, R132, 0x1, 0x1f ;  /* 0x0c201f00847d7f89 */ /* 0x000f6800000e0000 */
[----:B------:R-:W5:Y:S01]  /*3b10*/  SHFL.BFLY PT, R126, R135, 0x1, 0x1f ;  /* 0x0c201f00877e7f89 */ /* 0x000f6200000e0000 */
[----:B0-----:R-:W-:-:S03]  /*3b20*/  FMNMX R134, R127, R42, !PT ;  /* 0x0000002a7f867209 */ /* 0x001fc60007800000 */
[----:B------:R-:W-:Y:S01]  /*3b30*/  BAR.SYNC.DEFER_BLOCKING 0x0 ;  /* 0x0000000000007b1d */ /* 0x000fe20000010000 */
[----:B-1----:R-:W-:Y:S02]  /*3b40*/  FMNMX R137, R129, R120, !PT ;  /* 0x0000007881897209 */ /* 0x002fe40007800000 */
[----:B--2---:R-:W-:Y:S02]  /*3b50*/  FMNMX R120, R128, R121, !PT ;  /* 0x0000007980787209 */ /* 0x004fe40007800000 */
[----:B---3--:R-:W-:Y:S02]  /*3b60*/  FMNMX R121, R131, R122, !PT ;  /* 0x0000007a83797209 */ /* 0x008fe40007800000 */
[----:B----4-:R-:W-:Y:S02]  /*3b70*/  FMNMX R122, R130, R123, !PT ;  /* 0x0000007b827a7209 */ /* 0x010fe40007800000 */
[----:B-----5:R-:W-:Y:S02]  /*3b80*/  FMNMX R123, R133, R124, !PT ;  /* 0x0000007c857b7209 */ /* 0x020fe40007800000 */
[----:B------:R-:W-:-:S02]  /*3b90*/  FMNMX R128, R132, R125, !PT ;  /* 0x0000007d84807209 */ /* 0x000fc40007800000 */
[----:B------:R-:W-:Y:S01]  /*3ba0*/  FMNMX R129, R135, R126, !PT ;  /* 0x0000007e87817209 */ /* 0x000fe20007800000 */
[----:B------:R-:W-:Y:S04]  /*3bb0*/  @P0 STS [R37+0x8000], R134 ;  /* 0x0080008625000388 */ /* 0x000fe80000000800 */
[----:B------:R-:W-:Y:S04]  /*3bc0*/  @P0 STS [R30+0x8000], R137 ;  /* 0x008000891e000388 */ /* 0x000fe80000000800 */
[----:B------:R-:W-:Y:S04]  /*3bd0*/  @P0 STS [R31+0x8000], R120 ;  /* 0x008000781f000388 */ /* 0x000fe80000000800 */
[----:B------:R-:W-:Y:S04]  /*3be0*/  @P0 STS [R32+0x8000], R121 ;  /* 0x0080007920000388 */ /* 0x000fe80000000800 */
[----:B------:R-:W-:Y:S04]  /*3bf0*/  @P0 STS [R33+0x8000], R122 ;  /* 0x0080007a21000388 */ /* 0x000fe80000000800 */
[----:B------:R-:W-:Y:S04]  /*3c00*/  @P0 STS [R34+0x8000], R123 ;  /* 0x0080007b22000388 */ /* 0x000fe80000000800 */
[----:B------:R-:W-:Y:S04]  /*3c10*/  @P0 STS [R35+0x8000], R128 ;  /* 0x0080008023000388 */ /* 0x000fe80000000800 */
[----:B------:R-:W-:Y:S04]  /*3c20*/  @P0 STS [R36+0x8000], R129 ;  /* 0x0080008124000388 */ /* 0x000fe80000000800 */
[----:B------:R-:W-:Y:S06]  /*3c30*/  BAR.SYNC.DEFER_BLOCKING 0x0 ;  /* 0x0000000000007b1d */ /* 0x000fec0000010000 */
[----:B------:R-:W0:Y:S04]  /*3c40*/  @!P6 LDS R25, [R169.X4+0x8000] ;  /* 0x00800000a919e984 */ /* 0x000e280000004800 */
[----:B0-----:R-:W0:Y:S02]  /*3c50*/  SHFL.BFLY PT, R42, R25, 0x1, 0x1f ;  /* 0x0c201f00192a7f89 */ /* 0x001e2400000e0000 */
[----:B0-----:R-:W-:-:S05]  /*3c60*/  FMNMX R42, R25, R42, !PT ;  /* 0x0000002a192a7209 */ /* 0x001fca0007800000 */
[----:B------:R-:W-:Y:S04]  /*3c70*/  @P1 STS [R169.X4+0x8000], R42 ;  /* 0x0080002aa9001388 */ /* 0x000fe80000004800 */
[----:B------:R-:W-:Y:S06]  /*3c80*/  BAR.SYNC.DEFER_BLOCKING 0x0 ;  /* 0x0000000000007b1d */ /* 0x000fec0000010000 */
[----:B------:R-:W0:Y:S04]  /*3c90*/  LDS R126, [R11+0x8000] ;  /* 0x008000000b7e7984 */ /* 0x000e280000000800 */
[----:B------:R-:W1:Y:S04]  /*3ca0*/  LDS R127, [R38.X8+0x8000] ;  /* 0x00800000267f7984 */ /* 0x000e680000008800 */
[----:B------:R-:W2:Y:S04]  /*3cb0*/  LDS R124, [R140.X8+0x8000] ;  /* 0x008000008c7c7984 */ /* 0x000ea80000008800 */
[----:B------:R-:W3:Y:S04]  /*3cc0*/  LDS R125, [R142.X8+0x8000] ;  /* 0x008000008e7d7984 */ /* 0x000ee80000008800 */
[----:B------:R-:W4:Y:S04]  /*3cd0*/  LDS R122, [R144.X8+0x8000] ;  /* 0x00800000907a7984 */ /* 0x000f280000008800 */
[----:B------:R-:W5:Y:S04]  /*3ce0*/  LDS R123, [R146.X8+0x8000] ;  /* 0x00800000927b7984 */ /* 0x000f680000008800 */
[----:B------:R-:W2:Y:S01]  /*3cf0*/  LDS R121, [R150.X8+0x8000] ;  /* 0x0080000096797984 */ /* 0x000ea20000008800 */
[----:B0-----:R-:W-:-:S05]  /*3d00*/  FMNMX R126, R126, R177, !PT ;  /* 0x000000b17e7e7209 */ /* 0x001fca0007800000 */
[----:B------:R-:W-:-:S04]  /*3d10*/  FADD R117, R117, -R126 ;  /* 0x8000007e75757221 */ /* 0x000fc80000000000 */
[----:B------:R-:W-:Y:S02]  /*3d20*/  FMUL R120, R117, 1.4426950216293334961 ;  /* 0x3fb8aa3b75787820 */ /* 0x000fe40000400000 */
[----:B------:R-:W-:Y:S02]  /*3d30*/  FADD R117, R44, -R126 ;  /* 0x8000007e2c757221 */ /* 0x000fe40000000000 */
[----:B------:R0:W-:Y:S02]  /*3d40*/  MUFU.EX2 R44, R120 ;  /* 0x00000078002c7308 */ /* 0x0001e40000000800 */
[----:B0-----:R-:W0:Y:S01]  /*3d50*/  LDS R120, [R148.X8+0x8000] ;  /* 0x0080000094787984 */ /* 0x001e220000008800 */
[----:B-1----:R-:W-:Y:S02]  /*3d60*/  FMNMX R127, R127, R176, !PT ;  /* 0x000000b07f7f7209 */ /* 0x002fe40007800000 */
[----:B--2---:R-:W-:Y:S02]  /*3d70*/  FMNMX R124, R124, R175, !PT ;  /* 0x000000af7c7c7209 */ /* 0x004fe40007800000 */
[----:B---3--:R-:W-:Y:S01]  /*3d80*/  FMNMX R125, R125, R174, !PT ;  /* 0x000000ae7d7d7209 */ /* 0x008fe20007800000 */
[----:B------:R-:W-:Y:S01]  /*3d90*/  FADD R118, R118, -R127 ;  /* 0x8000007f76767221 */ /* 0x000fe20000000000 */
[----:B----4-:R-:W-:Y:S01]  /*3da0*/  FMNMX R122, R122, R173, !PT ;  /* 0x000000ad7a7a7209 */ /* 0x010fe20007800000 */
[----:B------:R-:W-:Y:S01]  /*3db0*/  FADD R116, R116, -R124 ;  /* 0x8000007c74747221 */ /* 0x000fe20000000000 */
[----:B-----5:R-:W-:Y:S01]  /*3dc0*/  FMNMX R123, R123, R172, !PT ;  /* 0x000000ac7b7b7209 */ /* 0x020fe20007800000 */
[----:B------:R-:W-:Y:S01]  /*3dd0*/  FMUL R118, R118, 1.4426950216293334961 ;  /* 0x3fb8aa3b76767820 */ /* 0x000fe20000400000 */
[----:B------:R-:W-:Y:S01]  /*3de0*/  FMNMX R121, R121, R170, !PT ;  /* 0x000000aa79797209 */ /* 0x000fe20007800000 */
[----:B------:R-:W-:-:S02]  /*3df0*/  FADD R57, R57, -R125 ;  /* 0x8000007d39397221 */ /* 0x000fc40000000000 */
[----:B------:R-:W-:Y:S02]  /*3e00*/  FADD R119, R119, -R127 ;  /* 0x8000007f77777221 */ /* 0x000fe40000000000 */
[----:B------:R-:W-:Y:S02]  /*3e10*/  FMUL R116, R116, 1.4426950216293334961 ;  /* 0x3fb8aa3b74747820 */ /* 0x000fe40000400000 */
[----:B------:R-:W-:Y:S02]  /*3e20*/  FADD R58, R58, -R125 ;  /* 0x8000007d3a3a7221 */ /* 0x000fe40000000000 */
[----:B------:R-:W-:Y:S02]  /*3e30*/  FADD R59, R59, -R124 ;  /* 0x8000007c3b3b7221 */ /* 0x000fe40000000000 */
[----:B------:R-:W-:Y:S01]  /*3e40*/  FADD R56, R56, -R122 ;  /* 0x8000007a38387221 */ /* 0x000fe20000000000 */
[----:B------:R1:W-:Y:S01]  /*3e50*/  MUFU.EX2 R134, R118 ;  /* 0x0000007600867308 */ /* 0x0003e20000000800 */
[----:B------:R-:W-:-:S02]  /*3e60*/  FMUL R117, R117, 1.4426950216293334961 ;  /* 0x3fb8aa3b75757820 */ /* 0x000fc40000400000 */
[----:B------:R-:W-:Y:S02]  /*3e70*/  FMUL R57, R57, 1.4426950216293334961 ;  /* 0x3fb8aa3b39397820 */ /* 0x000fe40000400000 */
[----:B------:R-:W-:Y:S02]  /*3e80*/  FADD R45, R45, -R122 ;  /* 0x8000007a2d2d7221 */ /* 0x000fe40000000000 */
[----:B------:R-:W-:Y:S01]  /*3e90*/  FMUL R119, R119, 1.4426950216293334961 ;  /* 0x3fb8aa3b77777820 */ /* 0x000fe20000400000 */
[----:B------:R2:W-:Y:S01]  /*3ea0*/  MUFU.EX2 R132, R116 ;  /* 0x0000007400847308 */ /* 0x0005e20000000800 */
[----:B-1----:R-:W-:Y:S02]  /*3eb0*/  FMUL R118, R58, 1.4426950216293334961 ;  /* 0x3fb8aa3b3a767820 */ /* 0x002fe40000400000 */
[--C-:B------:R-:W-:Y:S01]  /*3ec0*/  FADD R47, R47, -R123.reuse ;  /* 0x8000007b2f2f7221 */ /* 0x100fe20000000000 */
[----:B0-----:R-:W-:Y:S01]  /*3ed0*/  FMNMX R120, R120, R171, !PT ;  /* 0x000000ab78787209 */ /* 0x001fe20007800000 */
[----:B------:R-:W-:-:S02]  /*3ee0*/  FADD R46, R46, -R123 ;  /* 0x8000007b2e2e7221 */ /* 0x000fc40000000000 */
[--C-:B------:R-:W-:Y:S02]  /*3ef0*/  FADD R138, R138, -R121.reuse ;  /* 0x800000798a8a7221 */ /* 0x100fe40000000000 */
[--C-:B------:R-:W-:Y:S02]  /*3f00*/  FADD R42, R40, -R120.reuse ;  /* 0x80000078282a7221 */ /* 0x100fe40000000000 */
[----:B------:R-:W-:Y:S02]  /*3f10*/  FMUL R59, R59, 1.4426950216293334961 ;  /* 0x3fb8aa3b3b3b7820 */ /* 0x000fe40000400000 */
[----:B--2---:R-:W-:Y:S02]  /*3f20*/  FMUL R116, R56, 1.4426950216293334961 ;  /* 0x3fb8aa3b38747820 */ /* 0x004fe40000400000 */
[----:B------:R-:W-:Y:S01]  /*3f30*/  FADD R41, R41, -R120 ;  /* 0x8000007829297221 */ /* 0x000fe20000000000 */
[----:B------:R-:W0:Y:S01]  /*3f40*/  MUFU.EX2 R242, R117 ;  /* 0x0000007500f27308 */ /* 0x000e220000000800 */
[----:B------:R-:W-:-:S02]  /*3f50*/  FADD R43, R43, -R121 ;  /* 0x800000792b2b7221 */ /* 0x000fc40000000000 */
[----:B------:R-:W-:Y:S02]  /*3f60*/  FMUL R45, R45, 1.4426950216293334961 ;  /* 0x3fb8aa3b2d2d7820 */ /* 0x000fe40000400000 */
[----:B------:R-:W-:Y:S02]  /*3f70*/  FMUL R42, R42, 1.4426950216293334961 ;  /* 0x3fb8aa3b2a2a7820 */ /* 0x000fe40000400000 */
[----:B------:R-:W-:Y:S01]  /*3f80*/  FMUL R47, R47, 1.4426950216293334961 ;  /* 0x3fb8aa3b2f2f7820 */ /* 0x000fe20000400000 */
[----:B------:R1:W-:Y:S01]  /*3f90*/  MUFU.EX2 R128, R57 ;  /* 0x0000003900807308 */ /* 0x0003e20000000800 */
[----:B------:R-:W-:Y:S02]  /*3fa0*/  FMUL R131, R138, 1.4426950216293334961 ;  /* 0x3fb8aa3b8a837820 */ /* 0x000fe40000400000 */
[----:B------:R-:W-:Y:S02]  /*3fb0*/  FMUL R41, R41, 1.4426950216293334961 ;  /* 0x3fb8aa3b29297820 */ /* 0x000fe40000400000 */
[----:B------:R-:W-:-:S03]  /*3fc0*/  FMUL R43, R43, 1.4426950216293334961 ;  /* 0x3fb8aa3b2b2b7820 */ /* 0x000fc60000400000 */
[----:B------:R-:W2:Y:S01]  /*3fd0*/  MUFU.EX2 R136, R119 ;  /* 0x0000007700887308 */ /* 0x000ea20000000800 */
[----:B-1----:R-:W-:-:S07]  /*3fe0*/  FMUL R57, R46, 1.4426950216293334961 ;  /* 0x3fb8aa3b2e397820 */ /* 0x002fce0000400000 */
[----:B------:R-:W1:Y:S08]  /*3ff0*/  MUFU.EX2 R130, R59 ;  /* 0x0000003b00827308 */ /* 0x000e700000000800 */
[----:B------:R-:W3:Y:S08]  /*4000*/  MUFU.EX2 R118, R118 ;  /* 0x0000007600767308 */ /* 0x000ef00000000800 */
[----:B------:R-:W-:Y:S08]  /*4010*/  MUFU.EX2 R116, R116 ;  /* 0x0000007400747308 */ /* 0x000ff00000000800 */
[----:B------:R-:W4:Y:S08]  /*4020*/  MUFU.EX2 R58, R45 ;  /* 0x0000002d003a7308 */ /* 0x000f300000000800 */
[----:B------:R0:W-:Y:S08]  /*4030*/  MUFU.EX2 R56, R47 ;  /* 0x0000002f00387308 */ /* 0x0001f00000000800 */
[----:B------:R2:W5:Y:S08]  /*4040*/  MUFU.EX2 R40, R57 ;  /* 0x0000003900287308 */ /* 0x0005700000000800 */
[----:B------:R-:W-:Y:S08]  /*4050*/  MUFU.EX2 R42, R42 ;  /* 0x0000002a002a7308 */ /* 0x000ff00000000800 */
[----:B------:R-:W0:Y:S08]  /*4060*/  MUFU.EX2 R129, R41 ;  /* 0x0000002900817308 */ /* 0x000e300000000800 */
[----:B------:R0:W-:Y:S08]  /*4070*/  MUFU.EX2 R46, R43 ;  /* 0x0000002b002e7308 */ /* 0x0001f00000000800 */
[----:B------:R-:W5:Y:S01]  /*4080*/  MUFU.EX2 R131, R131 ;  /* 0x0000008300837308 */ /* 0x000f620000000800 */
[----:B0-----:R-:W-:-:S02]  /*4090*/  FADD R47, R44, R242 ;  /* 0x000000f22c2f7221 */ /* 0x001fc40000000000 */
[----:B--2---:R-:W-:Y:S02]  /*40a0*/  FADD R57, R136, R134 ;  /* 0x0000008688397221 */ /* 0x004fe40000000000 */
[----:B-1----:R-:W-:Y:S02]  /*40b0*/  FADD R59, R132, R130 ;  /* 0x00000082843b7221 */ /* 0x002fe40000000000 */
[----:B---3--:R-:W-:Y:S01]  /*40c0*/  FADD R117, R128, R118 ;  /* 0x0000007680757221 */ /* 0x008fe20000000000 */
[----:B------:R-:W0:Y:S01]  /*40d0*/  SHFL.BFLY PT, R246, R47, 0x2, 0x1f ;  /* 0x0c401f002ff67f89 */ /* 0x000e2200000e0000 */
[----:B----4-:R-:W-:Y:S02]  /*40e0*/  FADD R119, R116, R58 ;  /* 0x0000003a74777221 */ /* 0x010fe40000000000 */
[----:B-----5:R-:W-:Y:S01]  /*40f0*/  FADD R133, R56, R40 ;  /* 0x0000002838857221 */ /* 0x020fe20000000000 */
[----:B------:R-:W1:Y:S01]  /*4100*/  SHFL.BFLY PT, R248, R57, 0x2, 0x1f ;  /* 0x0c401f0039f87f89 */ /* 0x000e6200000e0000 */
[----:B------:R-:W-:-:S03]  /*4110*/  FADD R43, R42, R129 ;  /* 0x000000812a2b7221 */ /* 0x000fc60000000000 */
[----:B------:R-:W2:Y:S01]  /*4120*/  SHFL.BFLY PT, R250, R59, 0x2, 0x1f ;  /* 0x0c401f003bfa7f89 */ /* 0x000ea200000e0000 */
[----:B------:R-:W-:-:S03]  /*4130*/  FADD R41, R46, R131 ;  /* 0x000000832e297221 */ /* 0x000fc60000000000 */
[----:B------:R-:W3:Y:S04]  /*4140*/  SHFL.BFLY PT, R252, R117, 0x2, 0x1f ;  /* 0x0c401f0075fc7f89 */ /* 0x000ee800000e0000 */
[----:B------:R-:W4:Y:S04]  /*4150*/  SHFL.BFLY PT, R135, R119, 0x2, 0x1f ;  /* 0x0c401f0077877f89 */ /* 0x000f2800000e0000 */
[----:B------:R-:W5:Y:S04]  /*4160*/  SHFL.BFLY PT, R137, R133, 0x2, 0x1f ;  /* 0x0c401f0085897f89 */ /* 0x000f6800000e0000 */
[----:B------:R-:W5:Y:S04]  /*4170*/  SHFL.BFLY PT, R244, R43, 0x2, 0x1f ;  /* 0x0c401f002bf47f89 */ /* 0x000f6800000e0000 */
[----:B------:R-:W5:Y:S01]  /*4180*/  SHFL.BFLY PT, R138, R41, 0x2, 0x1f ;  /* 0x0c401f00298a7f89 */ /* 0x000f6200000e0000 */
[----:B0-----:R-:W-:-:S02]  /*4190*/  FADD R45, R47, R246 ;  /* 0x000000f62f2d7221 */ /* 0x001fc40000000000 */
[----:B-1----:R-:W-:Y:S02]  /*41a0*/  FADD R47, R57, R248 ;  /* 0x000000f8392f7221 */ /* 0x002fe40000000000 */
[----:B--2---:R-:W-:Y:S01]  /*41b0*/  FADD R57, R59, R250 ;  /* 0x000000fa3b397221 */ /* 0x004fe20000000000 */
[----:B------:R-:W0:Y:S01]  /*41c0*/  SHFL.BFLY PT, R246, R45, 0x1, 0x1f ;  /* 0x0c201f002df67f89 */ /* 0x000e2200000e0000 */
[----:B---3--:R-:W-:-:S03]  /*41d0*/  FADD R59, R117, R252 ;  /* 0x000000fc753b7221 */ /* 0x008fc60000000000 */
[----:B------:R-:W1:Y:S01]  /*41e0*/  SHFL.BFLY PT, R248, R47, 0x1, 0x1f ;  /* 0x0c201f002ff87f89 */ /* 0x000e6200000e0000 */
[----:B----4-:R-:W-:-:S03]  /*41f0*/  FADD R117, R119, R135 ;  /* 0x0000008777757221 */ /* 0x010fc60000000000 */
[----:B------:R-:W2:Y:S01]  /*4200*/  SHFL.BFLY PT, R250, R57, 0x1, 0x1f ;  /* 0x0c201f0039fa7f89 */ /* 0x000ea200000e0000 */
[----:B-----5:R-:W-:-:S03]  /*4210*/  FADD R119, R133, R137 ;  /* 0x0000008985777221 */ /* 0x020fc60000000000 */
[----:B------:R-:W-:Y:S01]  /*4220*/  BAR.SYNC.DEFER_BLOCKING 0x0 ;  /* 0x0000000000007b1d */ /* 0x000fe20000010000 */
[----:B------:R-:W-:Y:S02]  /*4230*/  FADD R244, R43, R244 ;  /* 0x000000f42bf47221 */ /* 0x000fe40000000000 */
[----:B------:R-:W-:-:S03]  /*4240*/  FADD R133, R41, R138 ;  /* 0x0000008a29857221 */ /* 0x000fc60000000000 */
[----:B------:R-:W-:Y:S04]  /*4250*/  SHFL.BFLY PT, R252, R117, 0x1, 0x1f ;  /* 0x0c201f0075fc7f89 */ /* 0x000fe800000e0000 */
[----:B------:R-:W3:Y:S04]  /*4260*/  SHFL.BFLY PT, R138, R59, 0x1, 0x1f ;  /* 0x0c201f003b8a7f89 */ /* 0x000ee800000e0000 */
[----:B------:R-:W4:Y:S04]  /*4270*/  SHFL.BFLY PT, R41, R119, 0x1, 0x1f ;  /* 0x0c201f0077297f89 */ /* 0x000f2800000e0000 */
[----:B------:R-:W5:Y:S04]  /*4280*/  SHFL.BFLY PT, R43, R244, 0x1, 0x1f ;  /* 0x0c201f00f42b7f89 */ /* 0x000f6800000e0000 */
[----:B------:R-:W5:Y:S01]  /*4290*/  SHFL.BFLY PT, R135, R133, 0x1, 0x1f ;  /* 0x0c201f0085877f89 */ /* 0x000f6200000e0000 */
[----:B0-----:R-:W-:-:S02]  /*42a0*/  FADD R246, R45, R246 ;  /* 0x000000f62df67221 */ /* 0x001fc40000000000 */
[----:B-1----:R-:W-:Y:S02]  /*42b0*/  FADD R45, R47, R248 ;  /* 0x000000f82f2d7221 */ /* 0x002fe40000000000 */
[----:B--2---:R-:W-:Y:S01]  /*42c0*/  FADD R250, R57, R250 ;  /* 0x000000fa39fa7221 */ /* 0x004fe20000000000 */
[----:B------:R-:W-:Y:S01]  /*42d0*/  @P0 STS [R37+0x8000], R246 ;  /* 0x008000f625000388 */ /* 0x000fe20000000800 */
[----:B---3--:R-:W-:Y:S02]  /*42e0*/  FADD R59, R59, R138 ;  /* 0x0000008a3b3b7221 */ /* 0x008fe40000000000 */
[----:B------:R-:W-:Y:S01]  /*42f0*/  FADD R138, R117, R252 ;  /* 0x000000fc758a7221 */ /* 0x000fe20000000000 */
[----:B------:R-:W-:Y:S01]  /*4300*/  @P0 STS [R30+0x8000], R45 ;  /* 0x0080002d1e000388 */ /* 0x000fe20000000800 */
[----:B----4-:R-:W-:-:S03]  /*4310*/  FADD R119, R119, R41 ;  /* 0x0000002977777221 */ /* 0x010fc60000000000 */
[----:B------:R-:W-:Y:S01]  /*4320*/  @P0 STS [R31+0x8000], R250 ;  /* 0x008000fa1f000388 */ /* 0x000fe20000000800 */
[----:B-----5:R-:W-:-:S03]  /*4330*/  FADD R244, R244, R43 ;  /* 0x0000002bf4f47221 */ /* 0x020fc60000000000 */
[----:B------:R-:W-:Y:S01]  /*4340*/  @P0 STS [R32+0x8000], R59 ;  /* 0x0080003b20000388 */ /* 0x000fe20000000800 */
[----:B------:R-:W-:-:S03]  /*4350*/  FADD R135, R133, R135 ;  /* 0x0000008785877221 */ /* 0x000fc60000000000 */
[----:B------:R-:W-:Y:S04]  /*4360*/  @P0 STS [R33+0x8000], R138 ;  /* 0x0080008a21000388 */ /* 0x000fe80000000800 */
[----:B------:R-:W-:Y:S04]  /*4370*/  @P0 STS [R34+0x8000], R119 ;  /* 0x0080007722000388 */ /* 0x000fe80000000800 */
[----:B------:R-:W-:Y:S04]  /*4380*/  @P0 STS [R35+0x8000], R244 ;  /* 0x008000f423000388 */ /* 0x000fe80000000800 */
[----:B------:R-:W-:Y:S04]  /*4390*/  @P0 STS [R36+0x8000], R135 ;  /* 0x0080008724000388 */ /* 0x000fe80000000800 */
[----:B------:R-:W-:Y:S06]  /*43a0*/  BAR.SYNC.DEFER_BLOCKING 0x0 ;  /* 0x0000000000007b1d */ /* 0x000fec0000010000 */
[----:B------:R-:W0:Y:S04]  /*43b0*/  @!P6 LDS R26, [R169.X4+0x8000] ;  /* 0x00800000a91ae984 */ /* 0x000e280000004800 */
[----:B0-----:R-:W0:Y:S02]  /*43c0*/  SHFL.BFLY PT, R41, R26, 0x1, 0x1f ;  /* 0x0c201f001a297f89 */ /* 0x001e2400000e0000 */
[----:B0-----:R-:W-:-:S05]  /*43d0*/  FADD R252, R26, R41 ;  /* 0x000000291afc7221 */ /* 0x001fca0000000000 */
[----:B------:R-:W-:Y:S04]  /*43e0*/  @P1 STS [R169.X4+0x8000], R252 ;  /* 0x008000fca9001388 */ /* 0x000fe80000004800 */
[----:B------:R-:W-:Y:S01]  /*43f0*/  BAR.SYNC.DEFER_BLOCKING 0x0 ;  /* 0x0000000000007b1d */ /* 0x000fe20000010000 */
[----:B------:R-:W-:-:S04]  /*4400*/  IMAD.WIDE R246, R19, 0x2, R206 ;  /* 0x0000000213f67825 */ /* 0x000fc800078e02ce */
[----:B------:R-:W-:-:S04]  /*4410*/  IMAD.WIDE R250, R19, 0x2, R208 ;  /* 0x0000000213fa7825 */ /* 0x000fc800078e02d0 */
[----:B------:R-:W-:-:S04]  /*4420*/  IMAD.WIDE R244, R19, 0x2, R204 ;  /* 0x0000000213f47825 */ /* 0x000fc800078e02cc */
[----:B------:R-:W-:-:S04]  /*4430*/  IMAD.WIDE R138, R19, 0x2, R202 ;  /* 0x00000002138a7825 */ /* 0x000fc800078e02ca */
[C---:B------:R-:W-:Y:S01]  /*4440*/  IMAD.WIDE R248, R19.reuse, 0x2, R200 ;  /* 0x0000000213f87825 */ /* 0x040fe200078e02c8 */
[----:B------:R0:W2:Y:S04]  /*4450*/  LDG.E.U16 R43, [R246.64] ;  /* 0x00000006f62b7981 */ /* 0x0000a8000c1e1500 */
[----:B------:R1:W3:Y:S04]  /*4460*/  LDG.E.U16 R41, [R250.64] ;  /* 0x00000006fa297981 */ /* 0x0002e8000c1e1500 */
[----:B------:R4:W5:Y:S01]  /*4470*/  LDG.E.U16 R45, [R244.64] ;  /* 0x00000006f42d7981 */ /* 0x000962000c1e1500 */
[----:B0-----:R-:W-:-:S03]  /*4480*/  IMAD.WIDE R246, R19, 0x2, R198 ;  /* 0x0000000213f67825 */ /* 0x001fc600078e02c6 */
[----:B------:R0:W5:Y:S01]  /*4490*/  LDG.E.U16 R47, [R138.64] ;  /* 0x000000068a2f7981 */ /* 0x000162000c1e1500 */
[----:B-1----:R-:W-:-:S03]  /*44a0*/  IMAD.WIDE R250, R19, 0x2, R192 ;  /* 0x0000000213fa7825 */ /* 0x002fc600078e02c0 */
[----:B------:R1:W5:Y:S01]  /*44b0*/  LDG.E.U16 R57, [R248.64] ;  /* 0x00000006f8397981 */ /* 0x000362000c1e1500 */
[----:B----4-:R-:W-:-:S03]  /*44c0*/  IMAD.WIDE R244, R19, 0x2, R196 ;  /* 0x0000000213f47825 */ /* 0x010fc600078e02c4 */
        /* <DEDUP_REMOVED lines=16> */
[----:B------:R1:W5:Y:S04]  /*45d0*/  LDG.E.U16 R249, [R248.64] ;  /* 0x00000006f8f97981 */ /* 0x000368000c1e1500 */
[----:B------:R0:W5:Y:S04]  /*45e0*/  LDG.E.U16 R247, [R246.64] ;  /* 0x00000006f6f77981 */ /* 0x000168000c1e1500 */
[----:B------:R-:W5:Y:S04]  /*45f0*/  LDG.E.U16 R251, [R250.64] ;  /* 0x00000006fafb7981 */ /* 0x000f68000c1e1500 */
[----:B------:R-:W1:Y:S01]  /*4600*/  LDS R137, [R38.X8+0x8000] ;  /* 0x0080000026897984 */ /* 0x000e620000008800 */
[----:B------:R-:W-:Y:S01]  /*4610*/  FADD R176, -R127, R176 ;  /* 0x000000b07fb07221 */ /* 0x000fe20000000100 */
[----:B------:R-:W-:-:S02]  /*4620*/  F2FP.PACK_AB R134, R134, R136 ;  /* 0x000000888686723e */ /* 0x000fc400000000ff */
[----:B------:R-:W-:Y:S01]  /*4630*/  LDS R252, [R11+0x8000] ;  /* 0x008000000bfc7984 */ /* 0x000fe20000000800 */
[----:B------:R-:W-:-:S06]  /*4640*/  FMUL R176, R176, 1.4426950216293334961 ;  /* 0x3fb8aa3bb0b07820 */ /* 0x000fcc0000400000 */
[----:B------:R-:W1:Y:S01]  /*4650*/  MUFU.EX2 R176, R176 ;  /* 0x000000b000b07308 */ /* 0x000e620000000800 */
[----:B----4-:R-:W-:Y:S01]  /*4660*/  FADD R138, -R126, R177 ;  /* 0x000000b17e8a7221 */ /* 0x010fe20000000100 */
[----:B------:R-:W-:Y:S02]  /*4670*/  F2FP.PACK_AB R136, R130, R132 ;  /* 0x000000848288723e */ /* 0x000fe400000000ff */
[----:B0-----:R-:W-:Y:S01]  /*4680*/  F2FP.PACK_AB R246, R129, R42 ;  /* 0x0000002a81f6723e */ /* 0x001fe200000000ff */
[----:B------:R-:W-:Y:S01]  /*4690*/  FMUL R177, R138, 1.4426950216293334961 ;  /* 0x3fb8aa3b8ab17820 */ /* 0x000fe20000400000 */
[----:B-1----:R-:W-:Y:S01]  /*46a0*/  F2FP.PACK_AB R248, R131, R46 ;  /* 0x0000002e83f8723e */ /* 0x002fe200000000ff */
[----:B------:R-:W0:Y:S04]  /*46b0*/  LDS R138, [R140.X8+0x8000] ;  /* 0x008000008c8a7984 */ /* 0x000e280000008800 */
[----:B------:R-:W-:Y:S04]  /*46c0*/  LDS R132, [R142.X8+0x8000] ;  /* 0x008000008e847984 */ /* 0x000fe80000008800 */
[----:B------:R-:W-:Y:S01]  /*46d0*/  LDS R131, [R144.X8+0x8000] ;  /* 0x0080000090837984 */ /* 0x000fe20000008800 */
[----:B------:R-:W-:-:S02]  /*46e0*/  FMUL R62, R176, R62 ;  /* 0x0000003eb03e7220 */ /* 0x000fc40000400000 */
[C---:B------:R-:W-:Y:S01]  /*46f0*/  FMUL R63, R176.reuse, R63 ;  /* 0x0000003fb03f7220 */ /* 0x040fe20000400000 */
[----:B------:R-:W-:Y:S01]  /*4700*/  LDS R130, [R146.X8+0x8000] ;  /* 0x0080000092827984 */ /* 0x000fe20000008800 */
[C---:B------:R-:W-:Y:S02]  /*4710*/  FMUL R66, R176.reuse, R66 ;  /* 0x00000042b0427220 */ /* 0x040fe40000400000 */
[C---:B------:R-:W-:Y:S01]  /*4720*/  FMUL R67, R176.reuse, R67 ;  /* 0x00000043b0437220 */ /* 0x040fe20000400000 */
[----:B------:R-:W-:Y:S01]  /*4730*/  LDS R129, [R148.X8+0x8000] ;  /* 0x0080000094817984 */ /* 0x000fe20000008800 */
[C---:B------:R-:W-:Y:S02]  /*4740*/  FMUL R50, R176.reuse, R50 ;  /* 0x00000032b0327220 */ /* 0x040fe40000400000 */
[C---:B------:R-:W-:Y:S02]  /*4750*/  FMUL R51, R176.reuse, R51 ;  /* 0x00000033b0337220 */ /* 0x040fe40000400000 */
[----:B------:R-:W-:-:S02]  /*4760*/  FMUL R54, R176, R54 ;  /* 0x00000036b0367220 */ /* 0x000fc40000400000 */
[C---:B------:R-:W-:Y:S02]  /*4770*/  FFMA R157, R176.reuse, R157, R137 ;  /* 0x0000009db09d7223 */ /* 0x040fe40000000089 */
[----:B------:R-:W-:Y:S01]  /*4780*/  FMUL R55, R176, R55 ;  /* 0x00000037b0377220 */ /* 0x000fe20000400000 */
[----:B------:R-:W-:Y:S02]  /*4790*/  F2FP.PACK_AB R176, R118, R128 ;  /* 0x0000008076b0723e */ /* 0x000fe400000000ff */
[----:B------:R-:W-:Y:S04]  /*47a0*/  LDS R128, [R150.X8+0x8000] ;  /* 0x0080000096807984 */ /* 0x000fe80000008800 */
[----:B------:R-:W-:Y:S01]  /*47b0*/  BAR.SYNC.DEFER_BLOCKING 0x0 ;  /* 0x0000000000007b1d */ /* 0x000fe20000010000 */
[----:B------:R-:W-:-:S02]  /*47c0*/  F2FP.PACK_AB R44, R242, R44 ;  /* 0x0000002cf22c723e */ /* 0x000fc400000000ff */
[----:B------:R-:W-:Y:S02]  /*47d0*/  F2FP.PACK_AB R242, R58, R116 ;  /* 0x000000743af2723e */ /* 0x000fe400000000ff */
[----:B------:R-:W-:Y:S01]  /*47e0*/  F2FP.PACK_AB R244, R40, R56 ;  /* 0x0000003828f4723e */ /* 0x000fe200000000ff */
[----:B------:R-:W-:Y:S01]  /*47f0*/  FADD R175, -R124, R175 ;  /* 0x000000af7caf7221 */ /* 0x000fe20000000100 */
[----:B------:R-:W1:Y:S03]  /*4800*/  MUFU.EX2 R177, R177 ;  /* 0x000000b100b17308 */ /* 0x000e660000000800 */
[----:B------:R-:W-:-:S05]  /*4810*/  FMUL R175, R175, 1.4426950216293334961 ;  /* 0x3fb8aa3bafaf7820 */ /* 0x000fca0000400000 */
[----:B------:R-:W4:Y:S01]  /*4820*/  MUFU.EX2 R137, R175 ;  /* 0x000000af00897308 */ /* 0x000f220000000800 */
[C---:B-1----:R-:W-:Y:S02]  /*4830*/  FMUL R60, R177.reuse, R60 ;  /* 0x0000003cb13c7220 */ /* 0x042fe40000400000 */
[C---:B------:R-:W-:Y:S02]  /*4840*/  FMUL R61, R177.reuse, R61 ;  /* 0x0000003db13d7220 */ /* 0x040fe40000400000 */
[C---:B------:R-:W-:Y:S02]  /*4850*/  FMUL R64, R177.reuse, R64 ;  /* 0x00000040b1407220 */ /* 0x040fe40000400000 */
[C---:B------:R-:W-:Y:S02]  /*4860*/  FMUL R65, R177.reuse, R65 ;  /* 0x00000041b1417220 */ /* 0x040fe40000400000 */
[C---:B------:R-:W-:Y:S02]  /*4870*/  FMUL R48, R177.reuse, R48 ;  /* 0x00000030b1307220 */ /* 0x040fe40000400000 */
[----:B------:R-:W-:-:S02]  /*4880*/  FMUL R49, R177, R49 ;  /* 0x00000031b1317220 */ /* 0x000fc40000400000 */
[C---:B------:R-:W-:Y:S02]  /*4890*/  FMUL R52, R177.reuse, R52 ;  /* 0x00000034b1347220 */ /* 0x040fe40000400000 */
[----:B------:R-:W-:Y:S02]  /*48a0*/  FMUL R53, R177, R53 ;  /* 0x00000035b1357220 */ /* 0x000fe40000400000 */
[C---:B----4-:R-:W-:Y:S02]  /*48b0*/  FMUL R68, R137.reuse, R68 ;  /* 0x0000004489447220 */ /* 0x050fe40000400000 */
[C---:B------:R-:W-:Y:S02]  /*48c0*/  FMUL R69, R137.reuse, R69 ;  /* 0x0000004589457220 */ /* 0x040fe40000400000 */
[C---:B------:R-:W-:Y:S02]  /*48d0*/  FMUL R72, R137.reuse, R72 ;  /* 0x0000004889487220 */ /* 0x040fe40000400000 */
[----:B------:R-:W-:-:S02]  /*48e0*/  FMUL R73, R137, R73 ;  /* 0x0000004989497220 */ /* 0x000fc40000400000 */
[C---:B------:R-:W-:Y:S02]  /*48f0*/  FMUL R108, R137.reuse, R108 ;  /* 0x0000006c896c7220 */ /* 0x040fe40000400000 */
[C---:B------:R-:W-:Y:S02]  /*4900*/  FMUL R109, R137.reuse, R109 ;  /* 0x0000006d896d7220 */ /* 0x040fe40000400000 */
[C---:B------:R-:W-:Y:S02]  /*4910*/  FMUL R104, R137.reuse, R104 ;  /* 0x0000006889687220 */ /* 0x040fe40000400000 */
[C---:B------:R-:W-:Y:S02]  /*4920*/  FMUL R105, R137.reuse, R105 ;  /* 0x0000006989697220 */ /* 0x040fe40000400000 */
[----:B0-----:R-:W-:Y:S02]  /*4930*/  FFMA R156, R137, R156, R138 ;  /* 0x0000009c899c7223 */ /* 0x001fe4000000008a */
[----:B------:R-:W-:-:S04]  /*4940*/  FADD R137, -R121, R170 ;  /* 0x000000aa79897221 */ /* 0x000fc80000000100 */
[----:B------:R-:W-:-:S06]  /*4950*/  FMUL R137, R137, 1.4426950216293334961 ;  /* 0x3fb8aa3b89897820 */ /* 0x000fcc0000400000 */
[----:B------:R-:W-:Y:S01]  /*4960*/  MUFU.EX2 R137, R137 ;  /* 0x0000008900897308 */ /* 0x000fe20000000800 */
[----:B------:R-:W-:-:S04]  /*4970*/  UIADD3 UR4, UP0, UR4, 0x10, URZ ;  /* 0x0000001004047890 */ /* 0x000fc8000ff1e03f */
[----:B------:R-:W-:Y:S01]  /*4980*/  UIADD3.X UR5, URZ, UR5, URZ, UP0, !UPT ;  /* 0x000000053f057290 */ /* 0x000fe200087fe43f */
        /* <DEDUP_REMOVED lines=8> */
[----:B------:R0:W-:Y:S04]  /*4a10*/  STS.U16 [R8+0x9000], R133 ;  /* 0x0090008508007388 */ /* 0x0001e80000000400 */
[----:B------:R-:W-:Y:S04]  /*4a20*/  STS.U16 [R8+0x9200], R135 ;  /* 0x0092008708007388 */ /* 0x000fe80000000400 */
[----:B------:R-:W-:Y:S04]  /*4a30*/  STS.U16 [R8+0x9600], R243 ;  /* 0x009600f308007388 */ /* 0x000fe80000000400 */
[----:B------:R-:W-:Y:S04]  /*4a40*/  STS.U16 [R8+0x9400], R139 ;  /* 0x0094008b08007388 */ /* 0x000fe80000000400 */
[----:B------:R-:W-:Y:S04]  /*4a50*/  STS.U16 [R8+0x9800], R245 ;  /* 0x009800f508007388 */ /* 0x000fe80000000400 */
[----:B------:R-:W-:Y:S04]  /*4a60*/  STS.U16 [R8+0x9c00], R249 ;  /* 0x009c00f908007388 */ /* 0x000fe80000000400 */
[----:B------:R-:W-:Y:S04]  /*4a70*/  STS.U16 [R8+0x9a00], R247 ;  /* 0x009a00f708007388 */ /* 0x000fe80000000400 */
[----:B------:R-:W-:Y:S04]  /*4a80*/  STS.U16 [R8+0x9e00], R251 ;  /* 0x009e00fb08007388 */ /* 0x000fe80000000400 */
[----:B------:R-:W-:Y:S04]  /*4a90*/  STS [R5+0xa000], R44 ;  /* 0x00a0002c05007388 */ /* 0x000fe80000000800 */
[----:B------:R1:W-:Y:S04]  /*4aa0*/  STS [R5+0xa100], R134 ;  /* 0x00a1008605007388 */ /* 0x0003e80000000800 */
[----:B------:R-:W-:Y:S04]  /*4ab0*/  STS [R5+0xa200], R136 ;  /* 0x00a2008805007388 */ /* 0x000fe80000000800 */
[----:B------:R-:W-:Y:S04]  /*4ac0*/  STS [R5+0xa300], R176 ;  /* 0x00a300b005007388 */ /* 0x000fe80000000800 */
[----:B------:R-:W-:Y:S04]  /*4ad0*/  STS [R5+0xa400], R242 ;  /* 0x00a400f205007388 */ /* 0x000fe80000000800 */
[----:B------:R-:W-:Y:S04]  /*4ae0*/  STS [R5+0xa500], R244 ;  /* 0x00a500f405007388 */ /* 0x000fe80000000800 */
[----:B------:R-:W-:Y:S04]  /*4af0*/  STS [R5+0xa600], R246 ;  /* 0x00a600f605007388 */ /* 0x000fe80000000800 */
[----:B------:R-:W-:Y:S04]  /*4b00*/  STS [R5+0xa700], R248 ;  /* 0x00a700f805007388 */ /* 0x000fe80000000800 */
[----:B------:R-:W-:Y:S01]  /*4b10*/  BAR.SYNC.DEFER_BLOCKING 0x0 ;  /* 0x0000000000007b1d */ /* 0x000fe20000010000 */
[----:B0-----:R-:W-:-:S04]  /*4b20*/  FADD R133, -R125, R174 ;  /* 0x000000ae7d857221 */ /* 0x001fc80000000100 */
[----:B------:R-:W-:Y:S01]  /*4b30*/  FMUL R133, R133, 1.4426950216293334961 ;  /* 0x3fb8aa3b85857820 */ /* 0x000fe20000400000 */
[----:B------:R-:W-:Y:S04]  /*4b40*/  LDSM.16.M88.4 R116, [R29+0xa000] ;  /* 0x00a000001d74783b */ /* 0x000fe80000000200 */
[----:B------:R-:W0:Y:S04]  /*4b50*/  LDSM.16.M88.4 R40, [R9+0x8000] ;  /* 0x008000000928783b */ /* 0x000e280000000200 */
[----:B------:R-:W2:Y:S04]  /*4b60*/  LDSM.16.M88.4 R44, [R9+0x9000] ;  /* 0x00900000092c783b */ /* 0x000ea80000000200 */
[----:B------:R-:W3:Y:S01]  /*4b70*/  LDSM.16.M88.4 R56, [R29+0xa200] ;  /* 0x00a200001d38783b */ /* 0x000ee20000000200 */
[----:B------:R-:W4:Y:S01]  /*4b80*/  MUFU.EX2 R133, R133 ;  /* 0x0000008500857308 */ /* 0x000f220000000800 */
[----:B-1----:R-:W-:-:S02]  /*4b90*/  FADD R134, -R123, R172 ;  /* 0x000000ac7b867221 */ /* 0x002fc40000000100 */
[C---:B----4-:R-:W-:Y:S02]  /*4ba0*/  FMUL R70, R133.reuse, R70 ;  /* 0x0000004685467220 */ /* 0x050fe40000400000 */
[C---:B------:R-:W-:Y:S02]  /*4bb0*/  FMUL R71, R133.reuse, R71 ;  /* 0x0000004785477220 */ /* 0x040fe40000400000 */
[C---:B------:R-:W-:Y:S02]  /*4bc0*/  FMUL R74, R133.reuse, R74 ;  /* 0x0000004a854a7220 */ /* 0x040fe40000400000 */
[C---:B------:R-:W-:Y:S02]  /*4bd0*/  FMUL R75, R133.reuse, R75 ;  /* 0x0000004b854b7220 */ /* 0x040fe40000400000 */
[C---:B------:R-:W-:Y:S02]  /*4be0*/  FMUL R110, R133.reuse, R110 ;  /* 0x0000006e856e7220 */ /* 0x040fe40000400000 */
[----:B------:R-:W-:-:S02]  /*4bf0*/  FMUL R111, R133, R111 ;  /* 0x0000006f856f7220 */ /* 0x000fc40000400000 */
[C---:B------:R-:W-:Y:S02]  /*4c00*/  FMUL R106, R133.reuse, R106 ;  /* 0x0000006a856a7220 */ /* 0x040fe40000400000 */
[----:B------:R-:W-:Y:S01]  /*4c10*/  FMUL R107, R133, R107 ;  /* 0x0000006b856b7220 */ /* 0x000fe20000400000 */
[C---:B0-----:R-:W-:Y:S08]  /*4c20*/  HMMA.16816.F32 R60, R116.reuse, R40, R60 ;  /* 0x00000028743c723c */ /* 0x041ff0000000183c */
[C---:B------:R-:W-:Y:S08]  /*4c30*/  HMMA.16816.F32 R64, R116.reuse, R42, R64 ;  /* 0x0000002a7440723c */ /* 0x040ff00000001840 */
[C---:B--2---:R-:W-:Y:S08]  /*4c40*/  HMMA.16816.F32 R48, R116.reuse, R44, R48 ;  /* 0x0000002c7430723c */ /* 0x044ff00000001830 */
[----:B------:R-:W-:Y:S07]  /*4c50*/  HMMA.16816.F32 R52, R116, R46, R52 ;  /* 0x0000002e7434723c */ /* 0x000fee0000001834 */
[----:B------:R-:W-:Y:S01]  /*4c60*/  FADD R116, -R122, R173 ;  /* 0x000000ad7a747221 */ /* 0x000fe20000000100 */
[----:B---3--:R-:W-:Y:S03]  /*4c70*/  HMMA.16816.F32 R68, R56, R40, R68 ;  /* 0x000000283844723c */ /* 0x008fe60000001844 */
[----:B------:R-:W-:-:S02]  /*4c80*/  FMUL R136, R116, 1.4426950216293334961 ;  /* 0x3fb8aa3b74887820 */ /* 0x000fc40000400000 */
[----:B------:R-:W0:Y:S03]  /*4c90*/  LDSM.16.M88.4 R116, [R29+0xa400] ;  /* 0x00a400001d74783b */ /* 0x000e260000000200 */
[----:B------:R-:W-:Y:S01]  /*4ca0*/  HMMA.16816.F32 R72, R56, R42, R72 ;  /* 0x0000002a3848723c */ /* 0x000fe20000001848 */
[----:B------:R-:W-:-:S07]  /*4cb0*/  FMUL R135, R134, 1.4426950216293334961 ;  /* 0x3fb8aa3b86877820 */ /* 0x000fce0000400000 */
[C---:B------:R-:W-:Y:S01]  /*4cc0*/  HMMA.16816.F32 R108, R56.reuse, R44, R108 ;  /* 0x0000002c386c723c */ /* 0x040fe2000000186c */
[----:B------:R1:W2:Y:S07]  /*4cd0*/  MUFU.EX2 R134, R136 ;  /* 0x0000008800867308 */ /* 0x0002ae0000000800 */
[----:B------:R-:W-:Y:S01]  /*4ce0*/  HMMA.16816.F32 R104, R56, R46, R104 ;  /* 0x0000002e3868723c */ /* 0x000fe20000001868 */
[----:B------:R-:W3:Y:S01]  /*4cf0*/  LDSM.16.M88.4 R56, [R29+0xa600] ;  /* 0x00a600001d38783b */ /* 0x000ee20000000200 */
[----:B-1----:R-:W-:-:S04]  /*4d00*/  FADD R136, -R120, R171 ;  /* 0x000000ab78887221 */ /* 0x002fc80000000100 */
[----:B------:R-:W-:Y:S01]  /*4d10*/  FMUL R136, R136, 1.4426950216293334961 ;  /* 0x3fb8aa3b88887820 */ /* 0x000fe20000400000 */
[----:B------:R-:W1:Y:S08]  /*4d20*/  MUFU.EX2 R135, R135 ;  /* 0x0000008700877308 */ /* 0x000e700000000800 */
[----:B------:R-:W4:Y:S01]  /*4d30*/  MUFU.EX2 R136, R136 ;  /* 0x0000008800887308 */ /* 0x000f220000000800 */
[----:B--2---:R-:W-:-:S02]  /*4d40*/  FMUL R112, R134, R112 ;  /* 0x0000007086707220 */ /* 0x004fc40000400000 */
[----:B------:R-:W-:Y:S02]  /*4d50*/  FMUL R113, R134, R113 ;  /* 0x0000007186717220 */ /* 0x000fe40000400000 */
[C---:B------:R-:W-:Y:S02]  /*4d60*/  FMUL R86, R137.reuse, R86 ;  /* 0x0000005689567220 */ /* 0x040fe40000400000 */
[----:B------:R-:W-:Y:S02]  /*4d70*/  FMUL R87, R137, R87 ;  /* 0x0000005789577220 */ /* 0x000fe40000400000 */
[C---:B-1----:R-:W-:Y:S02]  /*4d80*/  FMUL R114, R135.reuse, R114 ;  /* 0x0000007287727220 */ /* 0x042fe40000400000 */
[----:B------:R-:W-:Y:S02]  /*4d90*/  FMUL R115, R135, R115 ;  /* 0x0000007387737220 */ /* 0x000fe40000400000 */
[----:B----4-:R-:W-:-:S02]  /*4da0*/  FMUL R84, R136, R84 ;  /* 0x0000005488547220 */ /* 0x010fc40000400000 */
[----:B------:R-:W-:-:S03]  /*4db0*/  FMUL R85, R136, R85 ;  /* 0x0000005588557220 */ /* 0x000fc60000400000 */
[----:B0-----:R-:W-:Y:S01]  /*4dc0*/  HMMA.16816.F32 R112, R116, R40, R112 ;  /* 0x000000287470723c */ /* 0x001fe20000001870 */
[----:B------:R-:W-:-:S07]  /*4dd0*/  ISETP.LE.U32.AND P2, PT, R163, UR4, PT ;  /* 0x00000004a3007c0c */ /* 0x000fce000bf43070 */
[----:B---3--:R-:W-:Y:S07]  /*4de0*/  HMMA.16816.F32 R84, R56, R40, R84 ;  /* 0x000000283854723c */ /* 0x008fee0000001854 */
[----:B------:R-:W-:-:S05]  /*4df0*/  IMAD.U32 R41, RZ, RZ, UR5 ;  /* 0x00000005ff297e24 */ /* 0x000fca000f8e00ff */
[----:B------:R-:W-:Y:S01]  /*4e00*/  ISETP.GE.U32.AND.EX P2, PT, R41, RZ, PT, P2 ;  /* 0x000000ff2900720c */ /* 0x000fe20003f46120 */
[C---:B------:R-:W-:Y:S02]  /*4e10*/  FMUL R76, R134.reuse, R76 ;  /* 0x0000004c864c7220 */ /* 0x040fe40000400000 */
[C---:B------:R-:W-:Y:S02]  /*4e20*/  FMUL R77, R134.reuse, R77 ;  /* 0x0000004d864d7220 */ /* 0x040fe40000400000 */
[C---:B------:R-:W-:Y:S02]  /*4e30*/  FMUL R78, R135.reuse, R78 ;  /* 0x0000004e874e7220 */ /* 0x040fe40000400000 */
[----:B------:R-:W-:Y:S02]  /*4e40*/  FMUL R79, R135, R79 ;  /* 0x0000004f874f7220 */ /* 0x000fe40000400000 */
[C---:B------:R-:W-:Y:S02]  /*4e50*/  FMUL R80, R134.reuse, R80 ;  /* 0x0000005086507220 */ /* 0x040fe40000400000 */
[----:B------:R-:W-:-:S02]  /*4e60*/  FMUL R81, R134, R81 ;  /* 0x0000005186517220 */ /* 0x000fc40000400000 */
        /* <DEDUP_REMOVED lines=17> */
[----:B------:R-:W-:Y:S01]  /*4f80*/  FMUL R99, R137, R99 ;  /* 0x0000006389637220 */ /* 0x000fe20000400000 */
[----:B------:R-:W-:Y:S01]  /*4f90*/  MOV R40, 0x10 ;  /* 0x0000001000287802 */ /* 0x000fe20000000f00 */
[----:B------:R-:W-:Y:S01]  /*4fa0*/  HMMA.16816.F32 R76, R116, R42, R76 ;  /* 0x0000002a744c723c */ /* 0x000fe2000000184c */
[----:B------:R-:W-:Y:S01]  /*4fb0*/  FFMA R158, R177, R158, R252 ;  /* 0x0000009eb19e7223 */ /* 0x000fe200000000fc */
[----:B------:R-:W-:Y:S01]  /*4fc0*/  MOV R176, R127 ;  /* 0x0000007f00b07202 */ /* 0x000fe20000000f00 */
[----:B------:R-:W-:Y:S01]  /*4fd0*/  FFMA R155, R133, R155, R132 ;  /* 0x0000009b859b7223 */ /* 0x000fe20000000084 */
[----:B------:R-:W-:Y:S01]  /*4fe0*/  MOV R173, R122 ;  /* 0x0000007a00ad7202 */ /* 0x000fe20000000f00 */
[----:B------:R-:W-:-:S03]  /*4ff0*/  IMAD R19, R40, c[0x0][0x1b4], R19 ;  /* 0x00006d0028137a24 */ /* 0x000fc600078e0213 */
[----:B------:R-:W-:Y:S01]  /*5000*/  HMMA.16816.F32 R80, R116, R44, R80 ;  /* 0x0000002c7450723c */ /* 0x000fe20000001850 */
[----:B------:R-:W-:Y:S01]  /*5010*/  IMAD R20, R40, c[0x0][0x1a4], R20 ;  /* 0x0000690028147a24 */ /* 0x000fe200078e0214 */
[----:B------:R-:W-:Y:S01]  /*5020*/  MOV R171, R120 ;  /* 0x0000007800ab7202 */ /* 0x000fe20000000f00 */
[----:B------:R-:W-:Y:S02]  /*5030*/  FFMA R154, R134, R154, R131 ;  /* 0x0000009a869a7223 */ /* 0x000fe40000000083 */
[----:B------:R-:W-:-:S03]  /*5040*/  FFMA R153, R135, R153, R130 ;  /* 0x0000009987997223 */ /* 0x000fc60000000082 */
[----:B------:R-:W-:Y:S01]  /*5050*/  HMMA.16816.F32 R100, R116, R46, R100 ;  /* 0x0000002e7464723c */ /* 0x000fe20000001864 */
[----:B------:R-:W-:Y:S02]  /*5060*/  FFMA R152, R136, R152, R129 ;  /* 0x0000009888987223 */ /* 0x000fe40000000081 */
[----:B------:R-:W-:Y:S02]  /*5070*/  FFMA R151, R137, R151, R128 ;  /* 0x0000009789977223 */ /* 0x000fe40000000080 */
[----:B------:R-:W-:-:S03]  /*5080*/  IMAD.MOV.U32 R177, RZ, RZ, R126 ;  /* 0x000000ffffb17224 */ /* 0x000fc600078e007e */
[----:B------:R-:W-:Y:S01]  /*5090*/  HMMA.16816.F32 R88, R56, R42, R88 ;  /* 0x0000002a3858723c */ /* 0x000fe20000001858 */
[----:B------:R-:W-:Y:S02]  /*50a0*/  IMAD.MOV.U32 R175, RZ, RZ, R124 ;  /* 0x000000ffffaf7224 */ /* 0x000fe400078e007c */
[----:B------:R-:W-:Y:S02]  /*50b0*/  IMAD.MOV.U32 R174, RZ, RZ, R125 ;  /* 0x000000ffffae7224 */ /* 0x000fe400078e007d */
[----:B------:R-:W-:-:S03]  /*50c0*/  IMAD.MOV.U32 R172, RZ, RZ, R123 ;  /* 0x000000ffffac7224 */ /* 0x000fc600078e007b */
[----:B------:R-:W-:Y:S01]  /*50d0*/  HMMA.16816.F32 R92, R56, R44, R92 ;  /* 0x0000002c385c723c */ /* 0x000fe2000000185c */
[----:B------:R-:W-:-:S07]  /*50e0*/  IMAD.MOV.U32 R170, RZ, RZ, R121 ;  /* 0x000000ffffaa7224 */ /* 0x000fce00078e0079 */
[----:B------:R-:W-:Y:S01]  /*50f0*/  HMMA.16816.F32 R96, R56, R46, R96 ;  /* 0x0000002e3860723c */ /* 0x000fe20000001860 */
[----:B------:R-:W-:Y:S01]  /*5100*/  @P2 CALL.REL.NOINC `(.L_x_0) ;  /* 0x0000001000002944 */ /* 0x000fe20003c00000 */
[----:B------:R-:W-:Y:S06]  /*5110*/  BRA `(.L_x_1) ;  /* 0xffffd83000007947 */ /* 0x000fec000383ffff */
.L_x_0:
[C---:B------:R-:W-:Y:S01]  /*5120*/  LEA R12, R3.reuse, R4, 0x2 ;  /* 0x00000004030c7211 */ /* 0x040fe200078e10ff */
[----:B------:R-:W-:Y:S01]  /*5130*/  IMAD.SHL.U32 R6, R0, 0x10, RZ ;  /* 0x0000001000067824 */ /* 0x000fe200078e00ff */
[----:B------:R-:W-:Y:S01]  /*5140*/  LOP3.LUT R160, R160, 0x1c00, RZ, 0xc0, !PT ;  /* 0x00001c00a0a07812 */ /* 0x000fe200078ec0ff */
[----:B------:R-:W-:Y:S01]  /*5150*/  IMAD.SHL.U32 R5, R0, 0x4, RZ ;  /* 0x0000000400057824 */ /* 0x000fe200078e00ff */
[----:B------:R-:W-:Y:S01]  /*5160*/  SHF.R.U32.HI R7, RZ, 0x1, R0 ;  /* 0x00000001ff077819 */ /* 0x000fe20000011600 */
[C---:B------:R-:W-:Y:S01]  /*5170*/  IMAD R14, R3.reuse, 0x4, R12 ;  /* 0x00000004030e7824 */ /* 0x040fe200078e020c */
[----:B------:R-:W-:Y:S01]  /*5180*/  LOP3.LUT R8, R6, 0x70, RZ, 0xc0, !PT ;  /* 0x0000007006087812 */ /* 0x000fe200078ec0ff */
[----:B------:R-:W-:Y:S01]  /*5190*/  IMAD.MOV.U32 R224, RZ, RZ, R78 ;  /* 0x000000ffffe07224 */ /* 0x000fe200078e004e */
[----:B------:R-:W-:Y:S01]  /*51a0*/  LOP3.LUT R160, R160, 0x38, R5, 0xf8, !PT ;  /* 0x00000038a0a07812 */ /* 0x000fe200078ef805 */
[----:B------:R-:W-:Y:S01]  /*51b0*/  FMUL R78, R152, 8388608 ;  /* 0x4b000000984e7820 */ /* 0x000fe20000400000 */
[----:B------:R-:W-:Y:S01]  /*51c0*/  LEA R16, R3, R14, 0x2 ;  /* 0x0000000e03107211 */ /* 0x000fe200078e10ff */
[----:B------:R-:W-:Y:S01]  /*51d0*/  IMAD R8, R165, 0x4, R8 ;  /* 0x00000004a5087824 */ /* 0x000fe200078e0208 */
[----:B------:R-:W-:Y:S01]  /*51e0*/  LOP3.LUT R6, R159, 0x2040, RZ, 0xc0, !PT ;  /* 0x000020409f067812 */ /* 0x000fe200078ec0ff */
[----:B------:R-:W-:Y:S01]  /*51f0*/  IMAD.MOV.U32 R228, RZ, RZ, R88 ;  /* 0x000000ffffe47224 */ /* 0x000fe200078e0058 */
[----:B------:R-:W-:Y:S01]  /*5200*/  SHF.L.U32 R5, R0, 0x6, RZ ;  /* 0x0000000600057819 */ /* 0x000fe200000006ff */
[----:B------:R-:W-:Y:S01]  /*5210*/  IMAD R18, R3, 0x4, R16 ;  /* 0x0000000403127824 */ /* 0x000fe200078e0210 */
[----:B------:R-:W-:Y:S01]  /*5220*/  LOP3.LUT R162, R162, 0x2040, RZ, 0xc0, !PT ;  /* 0x00002040a2a27812 */ /* 0x000fe200078ec0ff */
[----:B------:R-:W-:Y:S01]  /*5230*/  IMAD.MOV.U32 R219, RZ, RZ, R80 ;  /* 0x000000ffffdb7224 */ /* 0x000fe200078e0050 */
[----:B------:R-:W-:Y:S01]  /*5240*/  LOP3.LUT R9, R6, 0x40, R7, 0x78, !PT ;  /* 0x0000004006097812 */ /* 0x000fe200078e7807 */
[----:B------:R-:W-:Y:S01]  /*5250*/  IMAD R6, R167, c[0x0][0x1c4], RZ ;  /* 0x00007100a7067a24 */ /* 0x000fe200078e02ff */
[----:B------:R-:W-:Y:S01]  /*5260*/  LEA R20, R3, R18, 0x2 ;  /* 0x0000001203147211 */ /* 0x000fe200078e10ff */
[----:B------:R-:W-:Y:S01]  /*5270*/  IMAD.MOV.U32 R232, RZ, RZ, R86 ;  /* 0x000000ffffe87224 */ /* 0x000fe200078e0056 */
[----:B------:R-:W-:Y:S01]  /*5280*/  LOP3.LUT R159, R162, 0x40, R5, 0x78, !PT ;  /* 0x00000040a29f7812 */ /* 0x000fe200078e7805 */
[----:B------:R-:W-:Y:S01]  /*5290*/  IMAD R5, R2, c[0x0][0x1c0], RZ ;  /* 0x0000700002057a24 */ /* 0x000fe200078e02ff */
[----:B------:R-:W-:Y:S01]  /*52a0*/  LOP3.LUT R7, R7, 0xc, RZ, 0xc0, !PT ;  /* 0x0000000c07077812 */ /* 0x000fe200078ec0ff */
[----:B------:R-:W-:Y:S01]  /*52b0*/  IMAD R22, R3, 0x4, R20 ;  /* 0x0000000403167824 */ /* 0x000fe200078e0214 */
[----:B------:R-:W-:Y:S01]  /*52c0*/  SHF.R.S32.HI R10, RZ, 0x3, R0 ;  /* 0x00000003ff0a7819 */ /* 0x000fe20000011400 */
[----:B------:R-:W-:Y:S01]  /*52d0*/  IMAD.MOV.U32 R229, RZ, RZ, R154 ;  /* 0x000000ffffe57224 */ /* 0x000fe200078e009a */
[----:B------:R-:W-:Y:S01]  /*52e0*/  IADD3 R0, R7, R8, RZ ;  /* 0x0000000807007210 */ /* 0x000fe20007ffe0ff */
[C---:B------:R-:W-:Y:S01]  /*52f0*/  IMAD.SHL.U32 R8, R6.reuse, 0x2, RZ ;  /* 0x0000000206087824 */ /* 0x040fe200078e00ff */
[----:B------:R-:W-:Y:S01]  /*5300*/  LEA R24, R3, R22, 0x2 ;  /* 0x0000001603187211 */ /* 0x000fe200078e10ff */
[----:B------:R-:W-:Y:S01]  /*5310*/  IMAD.HI R6, R6, 0x2, RZ ;  /* 0x0000000206067827 */ /* 0x000fe200078e02ff */
[----:B------:R-:W-:Y:S01]  /*5320*/  LOP3.LUT R159, R160, R159, RZ, 0xfc, !PT ;  /* 0x0000009fa09f7212 */ /* 0x000fe200078efcff */
[----:B------:R-:W-:Y:S01]  /*5330*/  BAR.SYNC.DEFER_BLOCKING 0x0 ;  /* 0x0000000000007b1d */ /* 0x000fe20000010000 */
[----:B------:R-:W-:Y:S01]  /*5340*/  SHF.L.U32 R217, R5, 0x1, RZ ;  /* 0x0000000105d97819 */ /* 0x000fe200000006ff */
[----:B------:R-:W-:Y:S01]  /*5350*/  IMAD R26, R3, 0x4, R24 ;  /* 0x00000004031a7824 */ /* 0x000fe200078e0218 */
[----:B------:R-:W-:Y:S01]  /*5360*/  LOP3.LUT R161, R161, 0x380, RZ, 0xc0, !PT ;  /* 0x00000380a1a17812 */ /* 0x000fe200078ec0ff */
[----:B------:R-:W-:Y:S01]  /*5370*/  IMAD.MOV.U32 R226, RZ, RZ, R82 ;  /* 0x000000ffffe27224 */ /* 0x000fe200078e0052 */
[----:B------:R-:W-:Y:S01]  /*5380*/  ISETP.GE.U32.AND P0, PT, R169, 0x40, PT ;  /* 0x00000040a900780c */ /* 0x000fe20003f06070 */
[----:B------:R-:W-:Y:S01]  /*5390*/  IMAD.HI R169, R5, 0x2, RZ ;  /* 0x0000000205a97827 */ /* 0x000fe200078e02ff */
[----:B------:R-:W-:-:S02]  /*53a0*/  LEA R28, R3, R26, 0x2 ;  /* 0x0000001a031c7211 */ /* 0x000fc400078e10ff */
[----:B------:R-:W-:Y:S01]  /*53b0*/  SGXT R7, R10, 0x1 ;  /* 0x000000010a07781a */ /* 0x000fe20000000200 */
[----:B------:R-:W-:Y:S01]  /*53c0*/  IMAD R150, R166, 0x10, R161 ;  /* 0x00000010a6967824 */ /* 0x000fe200078e02a1 */
[----:B------:R-:W-:Y:S01]  /*53d0*/  IADD3 R217, P1, P2, R8, c[0x0][0x178], R217 ;  /* 0x00005e0008d97a10 */ /* 0x000fe20007a3e0d9 */
[----:B------:R-:W-:Y:S01]  /*53e0*/  IMAD R30, R3, 0x4, R28 ;  /* 0x00000004031e7824 */ /* 0x000fe200078e021c */
[----:B------:R-:W-:Y:S01]  /*53f0*/  LOP3.LUT R7, R7, 0x4008, RZ, 0xc0, !PT ;  /* 0x0000400807077812 */ /* 0x000fe200078ec0ff */
[----:B------:R-:W-:Y:S01]  /*5400*/  IMAD.MOV.U32 R238, RZ, RZ, R158 ;  /* 0x000000ffffee7224 */ /* 0x000fe200078e009e */
[----:B------:R-:W-:Y:S02]  /*5410*/  IADD3.X R169, R6, c[0x0][0x17c], R169, P1, P2 ;  /* 0x00005f0006a97a10 */ /* 0x000fe40000fe44a9 */
[----:B------:R-:W-:Y:S02]  /*5420*/  LEA R32, R3, R30, 0x2 ;  /* 0x0000001e03207211 */ /* 0x000fe400078e10ff */
[----:B------:R-:W-:-:S02]  /*5430*/  LEA R8, P2, R12, R217, 0x1 ;  /* 0x000000d90c087211 */ /* 0x000fc400078408ff */
[----:B------:R-:W-:Y:S01]  /*5440*/  IADD3 R150, R7, R9, R150 ;  /* 0x0000000907967210 */ /* 0x000fe20007ffe096 */
[C---:B------:R-:W-:Y:S01]  /*5450*/  IMAD R34, R3.reuse, 0x4, R32 ;  /* 0x0000000403227824 */ /* 0x040fe200078e0220 */
[----:B------:R-:W-:Y:S02]  /*5460*/  LEA.HI.X.SX32 R9, R12, R169, 0x1, P2 ;  /* 0x000000a90c097211 */ /* 0x000fe400010f0eff */
[C---:B------:R-:W-:Y:S02]  /*5470*/  LEA R12, P2, R18.reuse, R217, 0x1 ;  /* 0x000000d9120c7211 */ /* 0x040fe400078408ff */
[C---:B------:R-:W-:Y:S02]  /*5480*/  LEA R36, R3.reuse, R34, 0x2 ;  /* 0x0000002203247211 */ /* 0x040fe400078e10ff */
[----:B------:R-:W-:Y:S02]  /*5490*/  LEA.HI.X.SX32 R13, R18, R169, 0x1, P2 ;  /* 0x000000a9120d7211 */ /* 0x000fe400010f0eff */
[----:B------:R-:W-:-:S02]  /*54a0*/  LEA R38, R3, R36, 0x2 ;  /* 0x0000002403267211 */ /* 0x000fc400078e10ff */
[C---:B------:R-:W-:Y:S02]  /*54b0*/  LEA R18, P2, R24.reuse, R217, 0x1 ;  /* 0x000000d918127211 */ /* 0x040fe400078408ff */
[C---:B------:R-:W-:Y:S02]  /*54c0*/  LEA R40, R3.reuse, R38, 0x2 ;  /* 0x0000002603287211 */ /* 0x040fe400078e10ff */
[----:B------:R-:W-:Y:S02]  /*54d0*/  LEA.HI.X.SX32 R19, R24, R169, 0x1, P2 ;  /* 0x000000a918137211 */ /* 0x000fe400010f0eff */
[-C--:B------:R-:W-:Y:S01]  /*54e0*/  LEA R24, P2, R30, R217.reuse, 0x1 ;  /* 0x000000d91e187211 */ /* 0x080fe200078408ff */
[----:B------:R-:W-:Y:S01]  /*54f0*/  IMAD R42, R3, 0x4, R40 ;  /* 0x00000004032a7824 */ /* 0x000fe200078e0228 */
[----:B------:R-:W-:Y:S02]  /*5500*/  LEA R10, P3, R14, R217, 0x1 ;  /* 0x000000d90e0a7211 */ /* 0x000fe400078608ff */
[----:B------:R-:W-:-:S02]  /*5510*/  LEA.HI.X.SX32 R25, R30, R169, 0x1, P2 ;  /* 0x000000a91e197211 */ /* 0x000fc400010f0eff */
[C---:B------:R-:W-:Y:S02]  /*5520*/  LEA R44, R3.reuse, R42, 0x2 ;  /* 0x0000002a032c7211 */ /* 0x040fe400078e10ff */
[----:B------:R-:W-:Y:S02]  /*5530*/  LEA R30, P2, R36, R217, 0x1 ;  /* 0x000000d9241e7211 */ /* 0x000fe400078408ff */
[C---:B------:R-:W-:Y:S02]  /*5540*/  LEA R46, R3.reuse, R44, 0x2 ;  /* 0x0000002c032e7211 */ /* 0x040fe400078e10ff */
[-C--:B------:R-:W-:Y:S02]  /*5550*/  LEA.HI.X.SX32 R11, R14, R169.reuse, 0x1, P3 ;  /* 0x000000a90e0b7211 */ /* 0x080fe400018f0eff */
[----:B------:R-:W-:Y:S01]  /*5560*/  LEA.HI.X.SX32 R31, R36, R169, 0x1, P2 ;  /* 0x000000a9241f7211 */ /* 0x000fe200010f0eff */
[----:B------:R-:W-:Y:S01]  /*5570*/  IMAD R56, R3, 0x4, R46 ;  /* 0x0000000403387824 */ /* 0x000fe200078e022e */
[----:B------:R-:W-:-:S02]  /*5580*/  LEA R14, P3, R20, R217, 0x1 ;  /* 0x000000d9140e7211 */ /* 0x000fc400078608ff */
[----:B------:R-:W-:Y:S01]  /*5590*/  LEA R36, P2, R42, R217, 0x1 ;  /* 0x000000d92a247211 */ /* 0x000fe200078408ff */
[C---:B------:R-:W-:Y:S01]  /*55a0*/  IMAD R58, R3.reuse, 0x4, R56 ;  /* 0x00000004033a7824 */ /* 0x040fe200078e0238 */
[-C--:B------:R-:W-:Y:S02]  /*55b0*/  LEA.HI.X.SX32 R15, R20, R169.reuse, 0x1, P3 ;  /* 0x000000a9140f7211 */ /* 0x080fe400018f0eff */
[----:B------:R-:W-:Y:S02]  /*55c0*/  LEA.HI.X.SX32 R37, R42, R169, 0x1, P2 ;  /* 0x000000a92a257211 */ /* 0x000fe400010f0eff */
[C---:B------:R-:W-:Y:S02]  /*55d0*/  LEA R116, R3.reuse, R58, 0x2 ;  /* 0x0000003a03747211 */ /* 0x040fe400078e10ff */
[-C--:B------:R-:W-:Y:S02]  /*55e0*/  LEA R20, P3, R26, R217.reuse, 0x1 ;  /* 0x000000d91a147211 */ /* 0x080fe400078608ff */
[----:B------:R-:W-:Y:S01]  /*55f0*/  LEA R42, P2, R56, R217, 0x1 ;  /* 0x000000d9382a7211 */ /* 0x000fe200078408ff */
[----:B------:R-:W-:Y:S01]  /*5600*/  IMAD R118, R3, 0x4, R116 ;  /* 0x0000000403767824 */ /* 0x000fe200078e0274 */
[----:B------:R-:W-:-:S02]  /*5610*/  LEA.HI.X.SX32 R21, R26, R169, 0x1, P3 ;  /* 0x000000a91a157211 */ /* 0x000fc400018f0eff */
[----:B------:R-:W-:Y:S02]  /*5620*/  LEA.HI.X.SX32 R43, R56, R169, 0x1, P2 ;  /* 0x000000a9382b7211 */ /* 0x000fe400010f0eff */
[C---:B------:R-:W-:Y:S02]  /*5630*/  LEA R128, R3.reuse, R118, 0x2 ;  /* 0x0000007603807211 */ /* 0x040fe400078e10ff */
[-C--:B------:R-:W-:Y:S02]  /*5640*/  LEA R26, P3, R32, R217.reuse, 0x1 ;  /* 0x000000d9201a7211 */ /* 0x080fe400078608ff */
[-C--:B------:R-:W-:Y:S01]  /*5650*/  LEA R56, P2, R118, R217.reuse, 0x1 ;  /* 0x000000d976387211 */ /* 0x080fe200078408ff */
[----:B------:R-:W-:Y:S01]  /*5660*/  IMAD R130, R3, 0x4, R128 ;  /* 0x0000000403827824 */ /* 0x000fe200078e0280 */
[----:B------:R-:W-:Y:S02]  /*5670*/  LEA R6, P1, R4, R217, 0x1 ;  /* 0x000000d904067211 */ /* 0x000fe400078208ff */
[----:B------:R-:W-:-:S02]  /*5680*/  LEA.HI.X.SX32 R27, R32, R169, 0x1, P3 ;  /* 0x000000a9201b7211 */ /* 0x000fc400018f0eff */
[C---:B------:R-:W-:Y:S02]  /*5690*/  LEA R132, R3.reuse, R130, 0x2 ;  /* 0x0000008203847211 */ /* 0x040fe400078e10ff */
[----:B------:R-:W-:Y:S02]  /*56a0*/  LEA.HI.X.SX32 R57, R118, R169, 0x1, P2 ;  /* 0x000000a976397211 */ /* 0x000fe400010f0eff */
[-C--:B------:R-:W-:Y:S01]  /*56b0*/  LEA R32, P3, R38, R217.reuse, 0x1 ;  /* 0x000000d926207211 */ /* 0x080fe200078608ff */
[C---:B------:R-:W-:Y:S01]  /*56c0*/  IMAD R134, R3.reuse, 0x4, R132 ;  /* 0x0000000403867824 */ /* 0x040fe200078e0284 */
[----:B------:R-:W-:Y:S02]  /*56d0*/  LEA R118, P2, R132, R217, 0x1 ;  /* 0x000000d984767211 */ /* 0x000fe400078408ff */
[----:B------:R-:W-:Y:S02]  /*56e0*/  LEA.HI.X.SX32 R7, R4, R169, 0x1, P1 ;  /* 0x000000a904077211 */ /* 0x000fe400008f0eff */
[----:B------:R-:W-:-:S02]  /*56f0*/  LEA R136, R3, R134, 0x2 ;  /* 0x0000008603887211 */ /* 0x000fc400078e10ff */
[----:B------:R-:W-:Y:S02]  /*5700*/  LEA R4, P1, R16, R217, 0x1 ;  /* 0x000000d910047211 */ /* 0x000fe400078208ff */
[-C--:B------:R-:W-:Y:S01]  /*5710*/  LEA.HI.X.SX32 R33, R38, R169.reuse, 0x1, P3 ;  /* 0x000000a926217211 */ /* 0x080fe200018f0eff */
[C---:B------:R-:W-:Y:S01]  /*5720*/  IMAD R138, R3.reuse, 0x4, R136 ;  /* 0x00000004038a7824 */ /* 0x040fe200078e0288 */
[----:B------:R-:W-:Y:S02]  /*5730*/  LEA.HI.X.SX32 R119, R132, R169, 0x1, P2 ;  /* 0x000000a984777211 */ /* 0x000fe400010f0eff */
[-C--:B------:R-:W-:Y:S02]  /*5740*/  LEA R38, P3, R44, R217.reuse, 0x1 ;  /* 0x000000d92c267211 */ /* 0x080fe400078608ff */
[----:B------:R-:W-:Y:S02]  /*5750*/  LEA R140, R3, R138, 0x2 ;  /* 0x0000008a038c7211 */ /* 0x000fe400078e10ff */
[----:B------:R-:W-:-:S02]  /*5760*/  LEA R132, P2, R138, R217, 0x1 ;  /* 0x000000d98a847211 */ /* 0x000fc400078408ff */
[----:B------:R-:W-:Y:S01]  /*5770*/  LEA.HI.X.SX32 R5, R16, R169, 0x1, P1 ;  /* 0x000000a910057211 */ /* 0x000fe200008f0eff */
[C---:B------:R-:W-:Y:S01]  /*5780*/  IMAD R142, R3.reuse, 0x4, R140 ;  /* 0x00000004038e7824 */ /* 0x040fe200078e028c */
[----:B------:R-:W-:Y:S02]  /*5790*/  LEA R16, P1, R22, R217, 0x1 ;  /* 0x000000d916107211 */ /* 0x000fe400078208ff */
[-C--:B------:R-:W-:Y:S02]  /*57a0*/  LEA.HI.X.SX32 R39, R44, R169.reuse, 0x1, P3 ;  /* 0x000000a92c277211 */ /* 0x080fe400018f0eff */
[C---:B------:R-:W-:Y:S02]  /*57b0*/  LEA R144, R3.reuse, R142, 0x2 ;  /* 0x0000008e03907211 */ /* 0x040fe400078e10ff */
[----:B------:R-:W-:Y:S02]  /*57c0*/  LEA.HI.X.SX32 R133, R138, R169, 0x1, P2 ;  /* 0x000000a98a857211 */ /* 0x000fe400010f0eff */
[-C--:B------:R-:W-:Y:S01]  /*57d0*/  LEA R44, P3, R58, R217.reuse, 0x1 ;  /* 0x000000d93a2c7211 */ /* 0x080fe200078608ff */
[----:B------:R-:W-:Y:S01]  /*57e0*/  IMAD R146, R3, 0x4, R144 ;  /* 0x0000000403927824 */ /* 0x000fe200078e0290 */
[----:B------:R-:W-:-:S02]  /*57f0*/  LEA R138, P2, R144, R217, 0x1 ;  /* 0x000000d9908a7211 */ /* 0x000fc400078408ff */
[----:B------:R-:W-:Y:S02]  /*5800*/  LEA.HI.X.SX32 R17, R22, R169, 0x1, P1 ;  /* 0x000000a916117211 */ /* 0x000fe400008f0eff */
[C---:B------:R-:W-:Y:S02]  /*5810*/  LEA R148, R3.reuse, R146, 0x2 ;  /* 0x0000009203947211 */ /* 0x040fe400078e10ff */
[----:B------:R-:W-:Y:S02]  /*5820*/  LEA R22, P1, R28, R217, 0x1 ;  /* 0x000000d91c167211 */ /* 0x000fe400078208ff */
[-C--:B------:R-:W-:Y:S01]  /*5830*/  LEA.HI.X.SX32 R45, R58, R169.reuse, 0x1, P3 ;  /* 0x000000a93a2d7211 */ /* 0x080fe200018f0eff */
[----:B------:R-:W-:Y:S01]  /*5840*/  IMAD R160, R3, 0x4, R148 ;  /* 0x0000000403a07824 */ /* 0x000fe200078e0294 */
[----:B------:R-:W-:Y:S02]  /*5850*/  LEA.HI.X.SX32 R139, R144, R169, 0x1, P2 ;  /* 0x000000a9908b7211 */ /* 0x000fe400010f0eff */
[----:B------:R-:W-:-:S02]  /*5860*/  LEA R58, P3, R128, R217, 0x1 ;  /* 0x000000d9803a7211 */ /* 0x000fc400078608ff */
[C---:B------:R-:W-:Y:S02]  /*5870*/  LEA R162, R3.reuse, R160, 0x2 ;  /* 0x000000a003a27211 */ /* 0x040fe400078e10ff */
[----:B------:R-:W-:Y:S02]  /*5880*/  LEA R144, P2, R160, R217, 0x1 ;  /* 0x000000d9a0907211 */ /* 0x000fe400078408ff */
[----:B------:R-:W-:Y:S01]  /*5890*/  LEA.HI.X.SX32 R23, R28, R169, 0x1, P1 ;  /* 0x000000a91c177211 */ /* 0x000fe200008f0eff */
[C---:B------:R-:W-:Y:S01]  /*58a0*/  IMAD R164, R3.reuse, 0x4, R162 ;  /* 0x0000000403a47824 */ /* 0x040fe200078e02a2 */
[----:B------:R-:W-:Y:S02]  /*58b0*/  LEA R28, P1, R34, R217, 0x1 ;  /* 0x000000d9221c7211 */ /* 0x000fe400078208ff */
[----:B------:R-:W-:Y:S02]  /*58c0*/  LEA.HI.X.SX32 R59, R128, R169, 0x1, P3 ;  /* 0x000000a9803b7211 */ /* 0x000fe400018f0eff */
[----:B------:R-:W-:-:S02]  /*58d0*/  LEA R166, R3, R164, 0x2 ;  /* 0x000000a403a67211 */ /* 0x000fc400078e10ff */
[----:B------:R-:W-:Y:S02]  /*58e0*/  LEA.HI.X.SX32 R145, R160, R169, 0x1, P2 ;  /* 0x000000a9a0917211 */ /* 0x000fe400010f0eff */
[-C--:B------:R-:W-:Y:S01]  /*58f0*/  LEA R128, P3, R134, R217.reuse, 0x1 ;  /* 0x000000d986807211 */ /* 0x080fe200078608ff */
[C---:B------:R-:W-:Y:S01]  /*5900*/  IMAD R170, R3.reuse, 0x4, R166 ;  /* 0x0000000403aa7824 */ /* 0x040fe200078e02a6 */
[----:B------:R-:W-:Y:S02]  /*5910*/  LEA R160, P2, R166, R217, 0x1 ;  /* 0x000000d9a6a07211 */ /* 0x000fe400078408ff */
[----:B------:R-:W-:Y:S02]  /*5920*/  LEA.HI.X.SX32 R29, R34, R169, 0x1, P1 ;  /* 0x000000a9221d7211 */ /* 0x000fe400008f0eff */
[----:B------:R-:W-:Y:S02]  /*5930*/  LEA R174, R3, R170, 0x2 ;  /* 0x000000aa03ae7211 */ /* 0x000fe400078e10ff */
[----:B------:R-:W-:-:S02]  /*5940*/  LEA R34, P1, R40, R217, 0x1 ;  /* 0x000000d928227211 */ /* 0x000fc400078208ff */
[-C--:B------:R-:W-:Y:S01]  /*5950*/  LEA.HI.X.SX32 R129, R134, R169.reuse, 0x1, P3 ;  /* 0x000000a986817211 */ /* 0x080fe200018f0eff */
[C---:B------:R-:W-:Y:S01]  /*5960*/  IMAD R176, R3.reuse, 0x4, R174 ;  /* 0x0000000403b07824 */ /* 0x040fe200078e02ae */
[----:B------:R-:W-:Y:S02]  /*5970*/  LEA.HI.X.SX32 R161, R166, R169, 0x1, P2 ;  /* 0x000000a9a6a17211 */ /* 0x000fe400010f0eff */
[----:B------:R-:W-:Y:S02]  /*5980*/  LEA R134, P3, R140, R217, 0x1 ;  /* 0x000000d98c867211 */ /* 0x000fe400078608ff */
[C---:B------:R-:W-:Y:S02]  /*5990*/  LEA R178, R3.reuse, R176, 0x2 ;  /* 0x000000b003b27211 */ /* 0x040fe400078e10ff */
[----:B------:R-:W-:Y:S02]  /*59a0*/  LEA.HI.X.SX32 R35, R40, R169, 0x1, P1 ;  /* 0x000000a928237211 */ /* 0x000fe400008f0eff */
[----:B------:R-:W-:Y:S01]  /*59b0*/  LEA R40, P1, R46, R217, 0x1 ;  /* 0x000000d92e287211 */ /* 0x000fe200078208ff */
[----:B------:R-:W-:Y:S01]  /*59c0*/  IMAD R180, R3, 0x4, R178 ;  /* 0x0000000403b47824 */ /* 0x000fe200078e02b2 */
[----:B------:R-:W-:-:S02]  /*59d0*/  LEA.HI.X.SX32 R135, R140, R169, 0x1, P3 ;  /* 0x000000a98c877211 */ /* 0x000fc400018f0eff */
[----:B------:R-:W-:Y:S02]  /*59e0*/  LEA R140, P3, R146, R217, 0x1 ;  /* 0x000000d9928c7211 */ /* 0x000fe400078608ff */
[C---:B------:R-:W-:Y:S02]  /*59f0*/  LEA R182, R3.reuse, R180, 0x2 ;  /* 0x000000b403b67211 */ /* 0x040fe400078e10ff */
[----:B------:R-:W-:Y:S02]  /*5a00*/  LEA.HI.X.SX32 R41, R46, R169, 0x1, P1 ;  /* 0x000000a92e297211 */ /* 0x000fe400008f0eff */
[----:B------:R-:W-:Y:S01]  /*5a10*/  LEA R46, P1, R116, R217, 0x1 ;  /* 0x000000d9742e7211 */ /* 0x000fe200078208ff */
[----:B------:R-:W-:Y:S01]  /*5a20*/  IMAD R184, R3, 0x4, R182 ;  /* 0x0000000403b87824 */ /* 0x000fe200078e02b6 */
[----:B------:R-:W-:Y:S02]  /*5a30*/  LEA.HI.X.SX32 R141, R146, R169, 0x1, P3 ;  /* 0x000000a9928d7211 */ /* 0x000fe400018f0eff */
[----:B------:R-:W-:-:S02]  /*5a40*/  LEA R146, P3, R162, R217, 0x1 ;  /* 0x000000d9a2927211 */ /* 0x000fc400078608ff */
[C---:B------:R-:W-:Y:S02]  /*5a50*/  LEA R186, R3.reuse, R184, 0x2 ;  /* 0x000000b803ba7211 */ /* 0x040fe400078e10ff */
[----:B------:R-:W-:Y:S02]  /*5a60*/  LEA.HI.X.SX32 R47, R116, R169, 0x1, P1 ;  /* 0x000000a9742f7211 */ /* 0x000fe400008f0eff */
[----:B------:R-:W-:Y:S01]  /*5a70*/  LEA R116, P1, R130, R217, 0x1 ;  /* 0x000000d982747211 */ /* 0x000fe200078208ff */
[C---:B------:R-:W-:Y:S01]  /*5a80*/  IMAD R188, R3.reuse, 0x4, R186 ;  /* 0x0000000403bc7824 */ /* 0x040fe200078e02ba */
[----:B------:R-:W-:Y:S02]  /*5a90*/  LEA.HI.X.SX32 R147, R162, R169, 0x1, P3 ;  /* 0x000000a9a2937211 */ /* 0x000fe400018f0eff */
[----:B------:R-:W-:Y:S02]  /*5aa0*/  LEA R162, P3, R170, R217, 0x1 ;  /* 0x000000d9aaa27211 */ /* 0x000fe400078608ff */
[----:B------:R-:W-:-:S02]  /*5ab0*/  LEA R190, R3, R188, 0x2 ;  /* 0x000000bc03be7211 */ /* 0x000fc400078e10ff */
[----:B------:R-:W-:Y:S02]  /*5ac0*/  LEA.HI.X.SX32 R117, R130, R169, 0x1, P1 ;  /* 0x000000a982757211 */ /* 0x000fe400008f0eff */
[----:B------:R-:W-:Y:S01]  /*5ad0*/  LEA R130, P1, R136, R217, 0x1 ;  /* 0x000000d988827211 */ /* 0x000fe200078208ff */
[C---:B------:R-:W-:Y:S01]  /*5ae0*/  IMAD R192, R3.reuse, 0x4, R190 ;  /* 0x0000000403c07824 */ /* 0x040fe200078e02be */
[----:B------:R-:W-:Y:S02]  /*5af0*/  LEA.HI.X.SX32 R163, R170, R169, 0x1, P3 ;  /* 0x000000a9aaa37211 */ /* 0x000fe400018f0eff */
[----:B------:R-:W-:Y:S02]  /*5b00*/  LEA R170, P2, R176, R217, 0x1 ;  /* 0x000000d9b0aa7211 */ /* 0x000fe400078408ff */
[----:B------:R-:W-:Y:S02]  /*5b10*/  LEA R166, R3, R192, 0x2 ;  /* 0x000000c003a67211 */ /* 0x000fe400078e10ff */
[----:B------:R-:W-:-:S02]  /*5b20*/  LEA.HI.X.SX32 R131, R136, R169, 0x1, P1 ;  /* 0x000000a988837211 */ /* 0x000fc400008f0eff */
[----:B------:R-:W-:Y:S01]  /*5b30*/  LEA R136, P1, R142, R217, 0x1 ;  /* 0x000000d98e887211 */ /* 0x000fe200078208ff */
[C---:B------:R-:W-:Y:S01]  /*5b40*/  IMAD R194, R3.reuse, 0x4, R166 ;  /* 0x0000000403c27824 */ /* 0x040fe200078e02a6 */
[----:B------:R-:W-:Y:S02]  /*5b50*/  LEA.HI.X.SX32 R171, R176, R169, 0x1, P2 ;  /* 0x000000a9b0ab7211 */ /* 0x000fe400010f0eff */
[----:B------:R-:W-:Y:S02]  /*5b60*/  LEA R176, P2, R182, R217, 0x1 ;  /* 0x000000d9b6b07211 */ /* 0x000fe400078408ff */
        /* <DEDUP_REMOVED lines=8> */
[----:B------:R-:W-:Y:S01]  /*5bf0*/  LEA.HI.X.SX32 R143, R148, R169, 0x1, P1 ;  /* 0x000000a9948f7211 */ /* 0x000fe200008f0eff */
[----:B------:R-:W-:Y:S01]  /*5c00*/  IMAD R204, R3, 0x4, R202 ;  /* 0x0000000403cc7824 */ /* 0x000fe200078e02ca */
[----:B------:R-:W-:Y:S02]  /*5c10*/  LEA R148, P1, R164, R217, 0x1 ;  /* 0x000000d9a4947211 */ /* 0x000fe400078208ff */
[----:B------:R-:W-:-:S02]  /*5c20*/  LEA.HI.X.SX32 R173, R178, R169, 0x1, P3 ;  /* 0x000000a9b2ad7211 */ /* 0x000fc400018f0eff */
[C---:B------:R-:W-:Y:S02]  /*5c30*/  LEA R206, R3.reuse, R204, 0x2 ;  /* 0x000000cc03ce7211 */ /* 0x040fe400078e10ff */
[----:B------:R-:W-:Y:S02]  /*5c40*/  LEA R178, P3, R184, R217, 0x1 ;  /* 0x000000d9b8b27211 */ /* 0x000fe400078608ff */
[----:B------:R-:W-:Y:S01]  /*5c50*/  LEA.HI.X.SX32 R183, R188, R169, 0x1, P2 ;  /* 0x000000a9bcb77211 */ /* 0x000fe200010f0eff */
[----:B------:R-:W-:Y:S01]  /*5c60*/  IMAD R208, R3, 0x4, R206 ;  /* 0x0000000403d07824 */ /* 0x000fe200078e02ce */
[----:B------:R-:W-:Y:S02]  /*5c70*/  LEA R188, P2, R166, R217, 0x1 ;  /* 0x000000d9a6bc7211 */ /* 0x000fe400078408ff */
[----:B------:R-:W-:Y:S02]  /*5c80*/  LEA.HI.X.SX32 R149, R164, R169, 0x1, P1 ;  /* 0x000000a9a4957211 */ /* 0x000fe400008f0eff */
[----:B------:R-:W-:-:S02]  /*5c90*/  LEA R164, P1, R174, R217, 0x1 ;  /* 0x000000d9aea47211 */ /* 0x000fc400078208ff */
[----:B------:R-:W-:Y:S02]  /*5ca0*/  LEA.HI.X.SX32 R179, R184, R169, 0x1, P3 ;  /* 0x000000a9b8b37211 */ /* 0x000fe400018f0eff */
[----:B------:R-:W-:Y:S02]  /*5cb0*/  LEA R184, P3, R190, R217, 0x1 ;  /* 0x000000d9beb87211 */ /* 0x000fe400078608ff */
[-C--:B------:R-:W-:Y:S02]  /*5cc0*/  LEA.HI.X.SX32 R189, R166, R169.reuse, 0x1, P2 ;  /* 0x000000a9a6bd7211 */ /* 0x080fe400010f0eff */
[C---:B------:R-:W-:Y:S02]  /*5cd0*/  LEA R166, R3.reuse, R208, 0x2 ;  /* 0x000000d003a67211 */ /* 0x040fe400078e10ff */
[----:B------:R-:W-:Y:S02]  /*5ce0*/  LEA.HI.X.SX32 R165, R174, R169, 0x1, P1 ;  /* 0x000000a9aea57211 */ /* 0x000fe400008f0eff */
[----:B------:R-:W-:Y:S01]  /*5cf0*/  LEA R174, P1, R180, R217, 0x1 ;  /* 0x000000d9b4ae7211 */ /* 0x000fe200078208ff */
[----:B------:R-:W-:Y:S01]  /*5d00*/  IMAD R210, R3, 0x4, R166 ;  /* 0x0000000403d27824 */ /* 0x000fe200078e02a6 */
[----:B------:R-:W-:-:S02]  /*5d10*/  LEA.HI.X.SX32 R185, R190, R169, 0x1, P3 ;  /* 0x000000a9beb97211 */ /* 0x000fc400018f0eff */
[----:B------:R-:W-:Y:S02]  /*5d20*/  LEA R190, P3, R194, R217, 0x1 ;  /* 0x000000d9c2be7211 */ /* 0x000fe400078608ff */
[----:B------:R-:W-:Y:S02]  /*5d30*/  LEA.HI.X.SX32 R175, R180, R169, 0x1, P1 ;  /* 0x000000a9b4af7211 */ /* 0x000fe400008f0eff */
[----:B------:R-:W-:Y:S02]  /*5d40*/  LEA R180, P1, R186, R217, 0x1 ;  /* 0x000000d9bab47211 */ /* 0x000fe400078208ff */
[----:B------:R-:W-:Y:S02]  /*5d50*/  LEA.HI.X.SX32 R191, R194, R169, 0x1, P3 ;  /* 0x000000a9c2bf7211 */ /* 0x000fe400018f0eff */
[-C--:B------:R-:W-:Y:S02]  /*5d60*/  LEA R194, P2, R200, R217.reuse, 0x1 ;  /* 0x000000d9c8c27211 */ /* 0x080fe400078408ff */
[----:B------:R-:W-:-:S02]  /*5d70*/  LEA R196, P3, R202, R217, 0x1 ;  /* 0x000000d9cac47211 */ /* 0x000fc400078608ff */
[C---:B------:R-:W-:Y:S02]  /*5d80*/  LEA R212, R3.reuse, R210, 0x2 ;  /* 0x000000d203d47211 */ /* 0x040fe400078e10ff */
[----:B------:R-:W-:Y:S02]  /*5d90*/  LEA.HI.X.SX32 R181, R186, R169, 0x1, P1 ;  /* 0x000000a9bab57211 */ /* 0x000fe400008f0eff */
[----:B------:R-:W-:Y:S01]  /*5da0*/  LEA R186, P1, R192, R217, 0x1 ;  /* 0x000000d9c0ba7211 */ /* 0x000fe200078208ff */
[----:B------:R-:W-:Y:S01]  /*5db0*/  IMAD R218, R3, 0x4, R212 ;  /* 0x0000000403da7824 */ /* 0x000fe200078e02d4 */
[-C--:B------:R-:W-:Y:S02]  /*5dc0*/  LEA.HI.X.SX32 R195, R200, R169.reuse, 0x1, P2 ;  /* 0x000000a9c8c37211 */ /* 0x080fe400010f0eff */
[----:B------:R-:W-:Y:S02]  /*5dd0*/  LEA.HI.X.SX32 R197, R202, R169, 0x1, P3 ;  /* 0x000000a9cac57211 */ /* 0x000fe400018f0eff */
[----:B------:R-:W-:-:S02]  /*5de0*/  LEA R200, P2, R206, R217, 0x1 ;  /* 0x000000d9cec87211 */ /* 0x000fc400078408ff */
[----:B------:R-:W-:Y:S02]  /*5df0*/  LEA R202, P3, R208, R217, 0x1 ;  /* 0x000000d9d0ca7211 */ /* 0x000fe400078608ff */
[----:B------:R-:W-:Y:S02]  /*5e00*/  LEA.HI.X.SX32 R187, R192, R169, 0x1, P1 ;  /* 0x000000a9c0bb7211 */ /* 0x000fe400008f0eff */
[----:B------:R-:W-:Y:S02]  /*5e10*/  LEA R192, P1, R198, R217, 0x1 ;  /* 0x000000d9c6c07211 */ /* 0x000fe400078208ff */
[-C--:B------:R-:W-:Y:S02]  /*5e20*/  LEA.HI.X.SX32 R201, R206, R169.reuse, 0x1, P2 ;  /* 0x000000a9cec97211 */ /* 0x080fe400010f0eff */
[----:B------:R-:W-:Y:S02]  /*5e30*/  LEA.HI.X.SX32 R203, R208, R169, 0x1, P3 ;  /* 0x000000a9d0cb7211 */ /* 0x000fe400018f0eff */
[----:B------:R-:W-:-:S02]  /*5e40*/  LEA R206, P2, R210, R217, 0x1 ;  /* 0x000000d9d2ce7211 */ /* 0x000fc400078408ff */
[----:B------:R-:W-:Y:S02]  /*5e50*/  LEA R208, P3, R212, R217, 0x1 ;  /* 0x000000d9d4d07211 */ /* 0x000fe400078608ff */
[C---:B------:R-:W-:Y:S02]  /*5e60*/  LEA R220, R3.reuse, R218, 0x2 ;  /* 0x000000da03dc7211 */ /* 0x040fe400078e10ff */
[----:B------:R-:W-:Y:S02]  /*5e70*/  LEA.HI.X.SX32 R193, R198, R169, 0x1, P1 ;  /* 0x000000a9c6c17211 */ /* 0x000fe400008f0eff */
[----:B------:R-:W-:Y:S01]  /*5e80*/  LEA R198, P1, R204, R217, 0x1 ;  /* 0x000000d9ccc67211 */ /* 0x000fe200078208ff */
[----:B------:R-:W-:Y:S01]  /*5e90*/  IMAD R222, R3, 0x4, R220 ;  /* 0x0000000403de7824 */ /* 0x000fe200078e02dc */
[-C--:B------:R-:W-:Y:S02]  /*5ea0*/  LEA.HI.X.SX32 R207, R210, R169.reuse, 0x1, P2 ;  /* 0x000000a9d2cf7211 */ /* 0x080fe400010f0eff */
[----:B------:R-:W-:-:S02]  /*5eb0*/  LEA.HI.X.SX32 R209, R212, R169, 0x1, P3 ;  /* 0x000000a9d4d17211 */ /* 0x000fc400018f0eff */
[----:B------:R-:W-:Y:S02]  /*5ec0*/  FSETP.GEU.AND P5, PT, R152, 1.175494350822287508e-38, PT ;  /* 0x008000009800780b */ /* 0x000fe40003fae000 */
[----:B------:R-:W-:Y:S02]  /*5ed0*/  LEA R212, P2, R220, R217, 0x1 ;  /* 0x000000d9dcd47211 */ /* 0x000fe400078408ff */
[----:B------:R-:W-:Y:S02]  /*5ee0*/  LEA.HI.X.SX32 R199, R204, R169, 0x1, P1 ;  /* 0x000000a9ccc77211 */ /* 0x000fe400008f0eff */
[----:B------:R-:W-:Y:S02]  /*5ef0*/  LEA R204, P1, R166, R217, 0x1 ;  /* 0x000000d9a6cc7211 */ /* 0x000fe400078208ff */
[----:B------:R-:W-:Y:S02]  /*5f00*/  FSEL R78, R78, R152, !P5 ;  /* 0x000000984e4e7208 */ /* 0x000fe40006800000 */
[----:B------:R-:W-:Y:S01]  /*5f10*/  LEA.HI.X.SX32 R213, R220, R169, 0x1, P2 ;  /* 0x000000a9dcd57211 */ /* 0x000fe200010f0eff */
[----:B------:R-:W-:Y:S01]  /*5f20*/  IMAD.MOV.U32 R220, RZ, RZ, R114 ;  /* 0x000000ffffdc7224 */ /* 0x000fe200078e0072 */
[----:B------:R-:W-:-:S02]  /*5f30*/  FSETP.GT.AND P2, PT, |R151|, 8.50705917302346158658e+37, PT ;  /* 0x7e8000009700780b */ /* 0x000fc40003f44200 */
[----:B------:R-:W-:Y:S02]  /*5f40*/  MOV R225, R79 ;  /* 0x0000004f00e17202 */ /* 0x000fe40000000f00 */
[----:B------:R-:W-:Y:S02]  /*5f50*/  LEA.HI.X.SX32 R205, R166, R169, 0x1, P1 ;  /* 0x000000a9a6cd7211 */ /* 0x000fe400008f0eff */
[----:B------:R-:W-:Y:S02]  /*5f60*/  IADD3 R79, R78, -0x3f3504f3, RZ ;  /* 0xc0cafb0d4e4f7810 */ /* 0x000fe40007ffe0ff */
[C---:B------:R-:W-:Y:S02]  /*5f70*/  LEA R210, P1, R218.reuse, R217, 0x1 ;  /* 0x000000d9dad27211 */ /* 0x040fe400078208ff */
[C---:B------:R-:W-:Y:S02]  /*5f80*/  FSETP.GEU.AND P6, PT, |R151|.reuse, 1.175494350822287508e-38, PT ;  /* 0x008000009700780b */ /* 0x040fe40003fce200 */
[----:B------:R-:W-:Y:S01]  /*5f90*/  MOV R114, R77 ;  /* 0x0000004d00727202 */ /* 0x000fe20000000f00 */
[----:B------:R-:W-:Y:S01]  /*5fa0*/  FMUL R77, R151, 8388608 ;  /* 0x4b000000974d7820 */ /* 0x000fe20000400000 */
[----:B------:R-:W-:Y:S01]  /*5fb0*/  LOP3.LUT R79, R79, 0xff800000, RZ, 0xc0, !PT ;  /* 0xff8000004f4f7812 */ /* 0x000fe200078ec0ff */
[----:B------:R-:W-:Y:S01]  /*5fc0*/  @P2 FMUL R95, R95, 0.25 ;  /* 0x3e8000005f5f2820 */ /* 0x000fe20000400000 */
[----:B------:R-:W-:Y:S01]  /*5fd0*/  LEA.HI.X.SX32 R211, R218, R169, 0x1, P1 ;  /* 0x000000a9dad37211 */ /* 0x000fe200008f0eff */
[----:B------:R-:W-:Y:S01]  /*5fe0*/  IMAD.MOV.U32 R218, RZ, RZ, R93 ;  /* 0x000000ffffda7224 */ /* 0x000fe200078e005d */
[----:B------:R-:W-:Y:S01]  /*5ff0*/  LEA R166, R3, R222, 0x2 ;  /* 0x000000de03a67211 */ /* 0x000fe200078e10ff */
[----:B------:R-:W0:Y:S01]  /*6000*/  I2F R88, R79 ;  /* 0x0000004f00587306 */ /* 0x000e220000201400 */
[----:B------:R-:W-:Y:S01]  /*6010*/  FSETP.GEU.AND P1, PT, R151, 1.175494350822287508e-38, PT ;  /* 0x008000009700780b */ /* 0x000fe20003f2e000 */
[----:B------:R-:W-:Y:S01]  /*6020*/  @P2 FMUL R91, R91, 0.25 ;  /* 0x3e8000005b5b2820 */ /* 0x000fe20000400000 */
[----:B------:R-:W-:Y:S01]  /*6030*/  LEA R216, P4, R166, R217, 0x1 ;  /* 0x000000d9a6d87211 */ /* 0x000fe200078808ff */
[----:B------:R-:W-:Y:S01]  /*6040*/  @!P6 FMUL R95, R95, 16777216 ;  /* 0x4b8000005f5fe820 */ /* 0x000fe20000400000 */
[----:B------:R-:W-:Y:S01]  /*6050*/  FSEL R77, R77, R151, !P1 ;  /* 0x000000974d4d7208 */ /* 0x000fe20004800000 */
[----:B------:R-:W-:Y:S01]  /*6060*/  @P2 FMUL R151, R151, 0.25 ;  /* 0x3e80000097972820 */ /* 0x000fe20000400000 */
[----:B------:R-:W-:Y:S01]  /*6070*/  LEA R214, P3, R222, R217, 0x1 ;  /* 0x000000d9ded67211 */ /* 0x000fe200078608ff */
[----:B------:R-:W-:Y:S01]  /*6080*/  @!P6 FMUL R91, R91, 16777216 ;  /* 0x4b8000005b5be820 */ /* 0x000fe20000400000 */
[-C--:B------:R-:W-:Y:S01]  /*6090*/  LEA.HI.X.SX32 R217, R166, R169.reuse, 0x1, P4 ;  /* 0x000000a9a6d97211 */ /* 0x080fe200020f0eff */
[----:B------:R-:W-:Y:S01]  /*60a0*/  @!P6 FMUL R151, R151, 16777216 ;  /* 0x4b8000009797e820 */ /* 0x000fe20000400000 */
[----:B------:R-:W-:Y:S01]  /*60b0*/  FSETP.GT.AND P4, PT, |R152|, 8.50705917302346158658e+37, PT ;  /* 0x7e8000009800780b */ /* 0x000fe20003f84200 */
[----:B------:R-:W-:Y:S01]  /*60c0*/  IMAD.MOV.U32 R166, RZ, RZ, R84 ;  /* 0x000000ffffa67224 */ /* 0x000fe200078e0054 */
[----:B------:R-:W-:Y:S01]  /*60d0*/  LEA.HI.X.SX32 R215, R222, R169, 0x1, P3 ;  /* 0x000000a9ded77211 */ /* 0x000fe200018f0eff */
[----:B------:R-:W-:Y:S01]  /*60e0*/  IMAD.MOV.U32 R222, RZ, RZ, R100 ;  /* 0x000000ffffde7224 */ /* 0x000fe200078e0064 */
[----:B------:R-:W-:Y:S01]  /*60f0*/  MOV R230, R87 ;  /* 0x0000005700e67202 */ /* 0x000fe20000000f00 */
[----:B------:R-:W-:Y:S01]  /*6100*/  IMAD.MOV.U32 R100, RZ, RZ, R102 ;  /* 0x000000ffff647224 */ /* 0x000fe200078e0066 */
[----:B------:R-:W-:Y:S01]  /*6110*/  FSETP.GEU.AND P3, PT, |R152|, 1.175494350822287508e-38, PT ;  /* 0x008000009800780b */ /* 0x000fe20003f6e200 */
[----:B------:R-:W1:Y:S01]  /*6120*/  MUFU.RCP R87, R151 ;  /* 0x0000009700577308 */ /* 0x000e620000001000 */
[----:B------:R-:W-:Y:S01]  /*6130*/  FSEL R3, RZ, -23, P5 ;  /* 0xc1b80000ff037808 */ /* 0x000fe20002800000 */
[----:B------:R-:W-:Y:S01]  /*6140*/  @P2 FMUL R90, R90, 0.25 ;  /* 0x3e8000005a5a2820 */ /* 0x000fe20000400000 */
[----:B------:R-:W-:Y:S01]  /*6150*/  MOV R93, R153 ;  /* 0x00000099005d7202 */ /* 0x000fe20000000f00 */
[----:B------:R-:W-:Y:S01]  /*6160*/  @P2 FMUL R99, R99, 0.25 ;  /* 0x3e80000063632820 */ /* 0x000fe20000400000 */
[----:B------:R-:W-:Y:S01]  /*6170*/  MOV R102, R89 ;  /* 0x0000005900667202 */ /* 0x000fe20000000f00 */
[----:B0-----:R-:W-:Y:S01]  /*6180*/  FFMA.FTZ R3, R88, 1.1920928955078125e-07, R3 ;  /* 0x3400000058037823 */ /* 0x001fe20000010003 */
[C---:B------:R-:W-:Y:S01]  /*6190*/  FSETP.GEU.AND P5, PT, R93.reuse, 1.175494350822287508e-38, PT ;  /* 0x008000005d00780b */ /* 0x040fe20003fae000 */
[----:B------:R-:W-:Y:S01]  /*61a0*/  FMUL R88, R93, 8388608 ;  /* 0x4b0000005d587820 */ /* 0x000fe20000400000 */
[----:B------:R-:W-:Y:S01]  /*61b0*/  MOV R223, R101 ;  /* 0x0000006500df7202 */ /* 0x000fe20000000f00 */
[----:B------:R-:W-:Y:S01]  /*61c0*/  @P4 FMUL R152, R152, 0.25 ;  /* 0x3e80000098984820 */ /* 0x000fe20000400000 */
[----:B------:R-:W-:Y:S01]  /*61d0*/  MOV R101, R103 ;  /* 0x0000006700657202 */ /* 0x000fe20000000f00 */
[----:B------:R-:W-:Y:S01]  /*61e0*/  @P4 FMUL R97, R97, 0.25 ;  /* 0x3e80000061614820 */ /* 0x000fe20000400000 */
[----:B------:R-:W-:Y:S01]  /*61f0*/  FSEL R88, R88, R93, !P5 ;  /* 0x0000005d58587208 */ /* 0x000fe20006800000 */
[----:B------:R-:W-:Y:S01]  /*6200*/  @!P3 FMUL R152, R152, 16777216 ;  /* 0x4b8000009898b820 */ /* 0x000fe20000400000 */
[----:B------:R-:W-:Y:S01]  /*6210*/  MOV R103, R85 ;  /* 0x0000005500677202 */ /* 0x000fe20000000f00 */
[C---:B-1----:R-:W-:Y:S01]  /*6220*/  FMUL R84, R87.reuse, R95 ;  /* 0x0000005f57547220 */ /* 0x042fe20000400000 */
[----:B------:R-:W-:Y:S01]  /*6230*/  IADD3 R89, R88, -0x3f3504f3, RZ ;  /* 0xc0cafb0d58597810 */ /* 0x000fe20007ffe0ff */
[----:B------:R-:W0:Y:S01]  /*6240*/  MUFU.RCP R95, R152 ;  /* 0x00000098005f7308 */ /* 0x000e220000001000 */
[----:B------:R-:W-:Y:S01]  /*6250*/  FMUL R80, R87, R91 ;  /* 0x0000005b57507220 */ /* 0x000fe20000400000 */
[----:B------:R-:W-:Y:S01]  /*6260*/  MOV R227, R83 ;  /* 0x0000005300e37202 */ /* 0x000fe20000000f00 */
[----:B------:R-:W-:Y:S01]  /*6270*/  @P4 FMUL R96, R96, 0.25 ;  /* 0x3e80000060604820 */ /* 0x000fe20000400000 */
[----:B------:R-:W-:Y:S01]  /*6280*/  LOP3.LUT R89, R89, 0xff800000, RZ, 0xc0, !PT ;  /* 0xff80000059597812 */ /* 0x000fe200078ec0ff */
[----:B------:R-:W-:Y:S01]  /*6290*/  @P4 FMUL R218, R218, 0.25 ;  /* 0x3e800000dada4820 */ /* 0x000fe20000400000 */
[----:B------:R-:W-:Y:S01]  /*62a0*/  MOV R221, R81 ;  /* 0x0000005100dd7202 */ /* 0x000fe20000000f00 */
[----:B------:R-:W-:Y:S01]  /*62b0*/  @P4 FMUL R92, R92, 0.25 ;  /* 0x3e8000005c5c4820 */ /* 0x000fe20000400000 */
[----:B------:R-:W1:Y:S01]  /*62c0*/  I2F R91, R89 ;  /* 0x00000059005b7306 */ /* 0x000e620000201400 */
[----:B------:R-:W-:Y:S01]  /*62d0*/  @P4 FMUL R102, R102, 0.25 ;  /* 0x3e80000066664820 */ /* 0x000fe20000400000 */
[----:B------:R-:W-:Y:S01]  /*62e0*/  IADD3 R79, R78, -R79, RZ ;  /* 0x8000004f4e4f7210 */ /* 0x000fe20007ffe0ff */
[----:B------:R-:W-:-:S02]  /*62f0*/  @P4 FMUL R228, R228, 0.25 ;  /* 0x3e800000e4e44820 */ /* 0x000fc40000400000 */
[----:B------:R-:W-:Y:S02]  /*6300*/  @P4 FMUL R103, R103, 0.25 ;  /* 0x3e80000067674820 */ /* 0x000fe40000400000 */
[----:B------:R-:W-:Y:S01]  /*6310*/  @P4 FMUL R166, R166, 0.25 ;  /* 0x3e800000a6a64820 */ /* 0x000fe20000400000 */
[C---:B------:R-:W-:Y:S01]  /*6320*/  FSETP.GT.AND P4, PT, |R93|.reuse, 8.50705917302346158658e+37, PT ;  /* 0x7e8000005d00780b */ /* 0x040fe20003f84200 */
[----:B------:R-:W-:Y:S02]  /*6330*/  @P2 FMUL R98, R98, 0.25 ;  /* 0x3e80000062622820 */ /* 0x000fe40000400000 */
[----:B------:R-:W-:Y:S02]  /*6340*/  @P2 FMUL R94, R94, 0.25 ;  /* 0x3e8000005e5e2820 */ /* 0x000fe40000400000 */
[----:B------:R-:W-:Y:S02]  /*6350*/  @P2 FMUL R230, R230, 0.25 ;  /* 0x3e800000e6e62820 */ /* 0x000fe40000400000 */
[----:B------:R-:W-:Y:S01]  /*6360*/  @P2 FMUL R232, R232, 0.25 ;  /* 0x3e800000e8e82820 */ /* 0x000fe20000400000 */
[----:B------:R-:W-:Y:S01]  /*6370*/  FSETP.GEU.AND P2, PT, |R93|, 1.175494350822287508e-38, PT ;  /* 0x008000005d00780b */ /* 0x000fe20003f4e200 */
[----:B------:R-:W-:-:S02]  /*6380*/  @!P6 FMUL R90, R90, 16777216 ;  /* 0x4b8000005a5ae820 */ /* 0x000fc40000400000 */
[----:B------:R-:W-:Y:S02]  /*6390*/  @!P3 FMUL R218, R218, 16777216 ;  /* 0x4b800000dadab820 */ /* 0x000fe40000400000 */
[----:B------:R-:W-:Y:S02]  /*63a0*/  @!P3 FMUL R92, R92, 16777216 ;  /* 0x4b8000005c5cb820 */ /* 0x000fe40000400000 */
[----:B------:R-:W-:Y:S01]  /*63b0*/  FMUL R82, R87, R90 ;  /* 0x0000005a57527220 */ /* 0x000fe20000400000 */
[----:B------:R-:W-:Y:S01]  /*63c0*/  FSEL R90, RZ, -23, P5 ;  /* 0xc1b80000ff5a7808 */ /* 0x000fe20002800000 */
[----:B0-----:R-:W-:Y:S01]  /*63d0*/  FMUL R154, R95, R218 ;  /* 0x000000da5f9a7220 */ /* 0x001fe20000400000 */
[----:B------:R-:W-:Y:S01]  /*63e0*/  FSETP.GEU.AND P5, PT, R229, 1.175494350822287508e-38, PT ;  /* 0x00800000e500780b */ /* 0x000fe20003fae000 */
[----:B------:R-:W-:Y:S02]  /*63f0*/  FMUL R218, R95, R92 ;  /* 0x0000005c5fda7220 */ /* 0x000fe40000400000 */
[----:B------:R-:W-:-:S02]  /*6400*/  FMUL R92, R229, 8388608 ;  /* 0x4b000000e55c7820 */ /* 0x000fc40000400000 */
[----:B------:R-:W-:Y:S02]  /*6410*/  @P4 FMUL R93, R93, 0.25 ;  /* 0x3e8000005d5d4820 */ /* 0x000fe40000400000 */
[----:B------:R-:W-:Y:S02]  /*6420*/  @!P3 FMUL R228, R228, 16777216 ;  /* 0x4b800000e4e4b820 */ /* 0x000fe40000400000 */
[----:B-1----:R-:W-:Y:S01]  /*6430*/  FFMA.FTZ R90, R91, 1.1920928955078125e-07, R90 ;  /* 0x340000005b5a7823 */ /* 0x002fe2000001005a */
[----:B------:R-:W-:Y:S01]  /*6440*/  FSEL R91, R92, R229, !P5 ;  /* 0x000000e55c5b7208 */ /* 0x000fe20006800000 */
[----:B------:R-:W-:Y:S02]  /*6450*/  @P4 FMUL R101, R101, 0.25 ;  /* 0x3e80000065654820 */ /* 0x000fe40000400000 */
[----:B------:R-:W-:Y:S01]  /*6460*/  @P4 FMUL R100, R100, 0.25 ;  /* 0x3e80000064644820 */ /* 0x000fe20000400000 */
[----:B------:R-:W-:Y:S01]  /*6470*/  IADD3 R92, R91, -0x3f3504f3, RZ ;  /* 0xc0cafb0d5b5c7810 */ /* 0x000fe20007ffe0ff */
[----:B------:R-:W-:-:S02]  /*6480*/  @P4 FMUL R227, R227, 0.25 ;  /* 0x3e800000e3e34820 */ /* 0x000fc40000400000 */
[----:B------:R-:W-:Y:S01]  /*6490*/  @P4 FMUL R226, R226, 0.25 ;  /* 0x3e800000e2e24820 */ /* 0x000fe20000400000 */
[----:B------:R-:W-:Y:S01]  /*64a0*/  LOP3.LUT R92, R92, 0xff800000, RZ, 0xc0, !PT ;  /* 0xff8000005c5c7812 */ /* 0x000fe200078ec0ff */
[----:B------:R-:W-:Y:S02]  /*64b0*/  @P4 FMUL R225, R225, 0.25 ;  /* 0x3e800000e1e14820 */ /* 0x000fe40000400000 */
[----:B------:R-:W-:Y:S01]  /*64c0*/  @P4 FMUL R224, R224, 0.25 ;  /* 0x3e800000e0e04820 */ /* 0x000fe20000400000 */
[----:B------:R0:W-:Y:S01]  /*64d0*/  I2F R152, R92 ;  /* 0x0000005c00987306 */ /* 0x0001e20000201400 */
[----:B------:R-:W-:Y:S02]  /*64e0*/  @P4 FMUL R115, R115, 0.25 ;  /* 0x3e80000073734820 */ /* 0x000fe40000400000 */
[----:B------:R-:W-:Y:S01]  /*64f0*/  @P4 FMUL R220, R220, 0.25 ;  /* 0x3e800000dcdc4820 */ /* 0x000fe20000400000 */
[----:B------:R-:W-:Y:S01]  /*6500*/  FSETP.GT.AND P4, PT, |R229|, 8.50705917302346158658e+37, PT ;  /* 0x7e800000e500780b */ /* 0x000fe20003f84200 */
[----:B------:R-:W-:-:S02]  /*6510*/  @!P2 FMUL R93, R93, 16777216 ;  /* 0x4b8000005d5da820 */ /* 0x000fc40000400000 */
[----:B------:R-:W-:Y:S01]  /*6520*/  FMUL R153, R95, R228 ;  /* 0x000000e45f997220 */ /* 0x000fe20000400000 */
[----:B------:R-:W-:Y:S01]  /*6530*/  MOV R228, R155 ;  /* 0x0000009b00e47202 */ /* 0x000fe20000000f00 */
[----:B------:R-:W-:Y:S01]  /*6540*/  @!P3 FMUL R97, R97, 16777216 ;  /* 0x4b8000006161b820 */ /* 0x000fe20000400000 */
[----:B------:R-:W1:Y:S01]  /*6550*/  MUFU.RCP R155, R93 ;  /* 0x0000005d009b7308 */ /* 0x000e620000001000 */
[----:B------:R-:W-:Y:S01]  /*6560*/  @!P3 FMUL R96, R96, 16777216 ;  /* 0x4b8000006060b820 */ /* 0x000fe20000400000 */
[----:B0-----:R-:W-:Y:S01]  /*6570*/  IADD3 R92, R91, -R92, RZ ;  /* 0x8000005c5b5c7210 */ /* 0x001fe20007ffe0ff */
[----:B------:R-:W-:Y:S02]  /*6580*/  @!P3 FMUL R102, R102, 16777216 ;  /* 0x4b8000006666b820 */ /* 0x000fe40000400000 */
[----:B------:R-:W-:Y:S02]  /*6590*/  @!P3 FMUL R103, R103, 16777216 ;  /* 0x4b8000006767b820 */ /* 0x000fe40000400000 */
[----:B------:R-:W-:Y:S01]  /*65a0*/  @!P3 FMUL R166, R166, 16777216 ;  /* 0x4b800000a6a6b820 */ /* 0x000fe20000400000 */
[C---:B------:R-:W-:Y:S01]  /*65b0*/  FSETP.GEU.AND P3, PT, |R229|.reuse, 1.175494350822287508e-38, PT ;  /* 0x00800000e500780b */ /* 0x040fe20003f6e200 */
[----:B------:R-:W-:-:S02]  /*65c0*/  @P4 FMUL R229, R229, 0.25 ;  /* 0x3e800000e5e54820 */ /* 0x000fc40000400000 */
[----:B------:R-:W-:Y:S02]  /*65d0*/  @!P6 FMUL R98, R98, 16777216 ;  /* 0x4b8000006262e820 */ /* 0x000fe40000400000 */
[----:B------:R-:W-:Y:S02]  /*65e0*/  @!P2 FMUL R224, R224, 16777216 ;  /* 0x4b800000e0e0a820 */ /* 0x000fe40000400000 */
[----:B------:R-:W-:Y:S02]  /*65f0*/  @!P6 FMUL R94, R94, 16777216 ;  /* 0x4b8000005e5ee820 */ /* 0x000fe40000400000 */
[----:B------:R-:W-:Y:S02]  /*6600*/  @!P6 FMUL R99, R99, 16777216 ;  /* 0x4b8000006363e820 */ /* 0x000fe40000400000 */
[----:B------:R-:W-:Y:S02]  /*6610*/  @!P2 FMUL R100, R100, 16777216 ;  /* 0x4b8000006464a820 */ /* 0x000fe40000400000 */
[----:B------:R-:W-:-:S02]  /*6620*/  @!P3 FMUL R229, R229, 16777216 ;  /* 0x4b800000e5e5b820 */ /* 0x000fc40000400000 */
[----:B------:R-:W-:Y:S02]  /*6630*/  @!P2 FMUL R115, R115, 16777216 ;  /* 0x4b8000007373a820 */ /* 0x000fe40000400000 */
[----:B------:R-:W-:Y:S02]  /*6640*/  FMUL R83, R87, R98 ;  /* 0x0000006257537220 */ /* 0x000fe40000400000 */
[----:B------:R-:W-:Y:S02]  /*6650*/  @P4 FMUL R223, R223, 0.25 ;  /* 0x3e800000dfdf4820 */ /* 0x000fe40000400000 */
[----:B------:R-:W-:Y:S02]  /*6660*/  @P4 FMUL R222, R222, 0.25 ;  /* 0x3e800000dede4820 */ /* 0x000fe40000400000 */
[----:B------:R-:W-:Y:S02]  /*6670*/  @P4 FMUL R221, R221, 0.25 ;  /* 0x3e800000dddd4820 */ /* 0x000fe40000400000 */
[----:B------:R-:W-:-:S02]  /*6680*/  @P4 FMUL R219, R219, 0.25 ;  /* 0x3e800000dbdb4820 */ /* 0x000fc40000400000 */
[----:B------:R-:W-:Y:S02]  /*6690*/  @P4 FMUL R114, R114, 0.25 ;  /* 0x3e80000072724820 */ /* 0x000fe40000400000 */
[----:B------:R-:W-:Y:S02]  /*66a0*/  @P4 FMUL R76, R76, 0.25 ;  /* 0x3e8000004c4c4820 */ /* 0x000fe40000400000 */
[----:B------:R-:W-:Y:S02]  /*66b0*/  @P4 FMUL R113, R113, 0.25 ;  /* 0x3e80000071714820 */ /* 0x000fe40000400000 */
[----:B------:R-:W-:Y:S01]  /*66c0*/  @P4 FMUL R112, R112, 0.25 ;  /* 0x3e80000070704820 */ /* 0x000fe20000400000 */
[----:B------:R-:W-:Y:S01]  /*66d0*/  FSETP.GT.AND P4, PT, |R228|, 8.50705917302346158658e+37, PT ;  /* 0x7e800000e400780b */ /* 0x000fe20003f84200 */
[----:B------:R-:W-:Y:S02]  /*66e0*/  FMUL R86, R87, R94 ;  /* 0x0000005e57567220 */ /* 0x000fe40000400000 */
[----:B-1----:R-:W-:-:S02]  /*66f0*/  FMUL R98, R155, R224 ;  /* 0x000000e09b627220 */ /* 0x002fc40000400000 */
[----:B------:R-:W-:Y:S01]  /*6700*/  FMUL R81, R87, R99 ;  /* 0x0000006357517220 */ /* 0x000fe20000400000 */
[----:B------:R0:W1:Y:S01]  /*6710*/  MUFU.RCP R224, R229 ;  /* 0x000000e500e07308 */ /* 0x0000620000001000 */
[C---:B------:R-:W-:Y:S01]  /*6720*/  FMUL R94, R155.reuse, R100 ;  /* 0x000000649b5e7220 */ /* 0x040fe20000400000 */
[----:B------:R-:W-:Y:S01]  /*6730*/  FSEL R99, RZ, -23, P5 ;  /* 0xc1b80000ff637808 */ /* 0x000fe20002800000 */
[----:B------:R-:W-:Y:S01]  /*6740*/  FMUL R100, R155, R115 ;  /* 0x000000739b647220 */ /* 0x000fe20000400000 */
[C---:B------:R-:W-:Y:S01]  /*6750*/  FSETP.GEU.AND P5, PT, R228.reuse, 1.175494350822287508e-38, PT ;  /* 0x00800000e400780b */ /* 0x040fe20003fae000 */
[----:B------:R-:W-:Y:S01]  /*6760*/  FMUL R115, R228, 8388608 ;  /* 0x4b000000e4737820 */ /* 0x000fe20000400000 */
[----:B------:R-:W-:Y:S01]  /*6770*/  F2FP.PACK_AB R83, R83, R86 ;  /* 0x000000565353723e */ /* 0x000fe200000000ff */
[----:B------:R-:W-:Y:S01]  /*6780*/  @!P2 FMUL R225, R225, 16777216 ;  /* 0x4b800000e1e1a820 */ /* 0x000fe20000400000 */
[----:B------:R-:W-:Y:S01]  /*6790*/  F2FP.PACK_AB R81, R81, R84 ;  /* 0x000000545151723e */ /* 0x000fe200000000ff */
[----:B------:R-:W-:Y:S01]  /*67a0*/  FMUL R151, R95, R97 ;  /* 0x000000615f977220 */ /* 0x000fe20000400000 */
[----:B0-----:R-:W-:Y:S01]  /*67b0*/  MOV R229, R157 ;  /* 0x0000009d00e57202 */ /* 0x001fe20000000f00 */
[----:B------:R-:W-:Y:S01]  /*67c0*/  FFMA.FTZ R99, R152, 1.1920928955078125e-07, R99 ;  /* 0x3400000098637823 */ /* 0x000fe20000010063 */
[----:B------:R-:W-:Y:S01]  /*67d0*/  FSEL R152, R115, R228, !P5 ;  /* 0x000000e473987208 */ /* 0x000fe20006800000 */
[----:B------:R-:W-:-:S02]  /*67e0*/  FMUL R97, R155, R225 ;  /* 0x000000e19b617220 */ /* 0x000fc40000400000 */
[----:B------:R-:W-:Y:S01]  /*67f0*/  IMAD.MOV.U32 R225, RZ, RZ, R156 ;  /* 0x000000ffffe17224 */ /* 0x000fe200078e009c */
[----:B------:R-:W-:Y:S01]  /*6800*/  IADD3 R115, R152, -0x3f3504f3, RZ ;  /* 0xc0cafb0d98737810 */ /* 0x000fe20007ffe0ff */
[----:B------:R-:W-:Y:S01]  /*6810*/  @!P2 FMUL R101, R101, 16777216 ;  /* 0x4b8000006565a820 */ /* 0x000fe20000400000 */
[----:B------:R-:W-:Y:S01]  /*6820*/  F2FP.PACK_AB R100, R97, R100 ;  /* 0x000000646164723e */ /* 0x000fe200000000ff */
[----:B------:R-:W-:Y:S01]  /*6830*/  @!P2 FMUL R227, R227, 16777216 ;  /* 0x4b800000e3e3a820 */ /* 0x000fe20000400000 */
[----:B------:R-:W-:Y:S01]  /*6840*/  LOP3.LUT R115, R115, 0xff800000, RZ, 0xc0, !PT ;  /* 0xff80000073737812 */ /* 0x000fe200078ec0ff */
[----:B------:R-:W-:Y:S02]  /*6850*/  @!P2 FMUL R226, R226, 16777216 ;  /* 0x4b800000e2e2a820 */ /* 0x000fe40000400000 */
[----:B------:R-:W-:Y:S01]  /*6860*/  @!P2 FMUL R220, R220, 16777216 ;  /* 0x4b800000dcdca820 */ /* 0x000fe20000400000 */
[----:B------:R-:W-:Y:S01]  /*6870*/  FSETP.GEU.AND P2, PT, |R228|, 1.175494350822287508e-38, PT ;  /* 0x00800000e400780b */ /* 0x000fe20003f4e200 */
[----:B------:R-:W-:-:S02]  /*6880*/  @!P3 FMUL R221, R221, 16777216 ;  /* 0x4b800000ddddb820 */ /* 0x000fc40000400000 */
[----:B------:R-:W-:Y:S02]  /*6890*/  @P4 FMUL R107, R107, 0.25 ;  /* 0x3e8000006b6b4820 */ /* 0x000fe40000400000 */
[----:B------:R-:W-:Y:S02]  /*68a0*/  @P4 FMUL R228, R228, 0.25 ;  /* 0x3e800000e4e44820 */ /* 0x000fe40000400000 */
[----:B------:R-:W-:Y:S02]  /*68b0*/  @P4 FMUL R106, R106, 0.25 ;  /* 0x3e8000006a6a4820 */ /* 0x000fe40000400000 */
[----:B------:R-:W-:Y:S02]  /*68c0*/  @P4 FMUL R111, R111, 0.25 ;  /* 0x3e8000006f6f4820 */ /* 0x000fe40000400000 */
[----:B------:R-:W-:Y:S02]  /*68d0*/  @P4 FMUL R110, R110, 0.25 ;  /* 0x3e8000006e6e4820 */ /* 0x000fe40000400000 */
[----:B------:R-:W-:-:S02]  /*68e0*/  @P4 FMUL R75, R75, 0.25 ;  /* 0x3e8000004b4b4820 */ /* 0x000fc40000400000 */
[----:B------:R-:W-:Y:S02]  /*68f0*/  @P4 FMUL R74, R74, 0.25 ;  /* 0x3e8000004a4a4820 */ /* 0x000fe40000400000 */
[----:B------:R-:W-:Y:S02]  /*6900*/  @P4 FMUL R71, R71, 0.25 ;  /* 0x3e80000047474820 */ /* 0x000fe40000400000 */
[----:B------:R-:W-:Y:S01]  /*6910*/  @P4 FMUL R70, R70, 0.25 ;  /* 0x3e80000046464820 */ /* 0x000fe20000400000 */
[----:B------:R-:W-:Y:S01]  /*6920*/  FSETP.GT.AND P4, PT, |R225|, 8.50705917302346158658e+37, PT ;  /* 0x7e800000e100780b */ /* 0x000fe20003f84200 */
[----:B------:R-:W-:Y:S02]  /*6930*/  @!P3 FMUL R223, R223, 16777216 ;  /* 0x4b800000dfdfb820 */ /* 0x000fe40000400000 */
[----:B------:R-:W-:Y:S02]  /*6940*/  @!P3 FMUL R222, R222, 16777216 ;  /* 0x4b800000dedeb820 */ /* 0x000fe40000400000 */
[----:B------:R-:W-:-:S02]  /*6950*/  @!P3 FMUL R219, R219, 16777216 ;  /* 0x4b800000dbdbb820 */ /* 0x000fc40000400000 */
[----:B------:R-:W-:Y:S02]  /*6960*/  @!P3 FMUL R114, R114, 16777216 ;  /* 0x4b8000007272b820 */ /* 0x000fe40000400000 */
[----:B------:R-:W-:Y:S02]  /*6970*/  @!P3 FMUL R76, R76, 16777216 ;  /* 0x4b8000004c4cb820 */ /* 0x000fe40000400000 */
[----:B------:R-:W-:Y:S02]  /*6980*/  @!P3 FMUL R113, R113, 16777216 ;  /* 0x4b8000007171b820 */ /* 0x000fe40000400000 */
[C---:B------:R-:W-:Y:S02]  /*6990*/  FMUL R169, R95.reuse, R96 ;  /* 0x000000605fa97220 */ /* 0x040fe40000400000 */
[C---:B------:R-:W-:Y:S02]  /*69a0*/  FMUL R102, R95.reuse, R102 ;  /* 0x000000665f667220 */ /* 0x040fe40000400000 */
[----:B------:R-:W-:-:S02]  /*69b0*/  FMUL R103, R95, R103 ;  /* 0x000000675f677220 */ /* 0x000fc40000400000 */
[----:B------:R-:W-:Y:S02]  /*69c0*/  FMUL R166, R95, R166 ;  /* 0x000000a65fa67220 */ /* 0x000fe40000400000 */
[----:B------:R-:W-:Y:S02]  /*69d0*/  FMUL R93, R155, R101 ;  /* 0x000000659b5d7220 */ /* 0x000fe40000400000 */
[----:B------:R-:W-:Y:S01]  /*69e0*/  @!P3 FMUL R112, R112, 16777216 ;  /* 0x4b8000007070b820 */ /* 0x000fe20000400000 */
[----:B------:R-:W-:Y:S01]  /*69f0*/  FSETP.GEU.AND P3, PT, |R225|, 1.175494350822287508e-38, PT ;  /* 0x00800000e100780b */ /* 0x000fe20003f6e200 */
[C---:B------:R-:W-:Y:S02]  /*6a00*/  FMUL R96, R155.reuse, R227 ;  /* 0x000000e39b607220 */ /* 0x040fe40000400000 */
[C---:B------:R-:W-:Y:S01]  /*6a10*/  FMUL R95, R155.reuse, R226 ;  /* 0x000000e29b5f7220 */ /* 0x040fe20000400000 */
[----:B------:R-:W0:Y:S01]  /*6a20*/  I2F R227, R115 ;  /* 0x0000007300e37306 */ /* 0x000e220000201400 */
[----:B------:R-:W-:Y:S01]  /*6a30*/  FMUL R101, R155, R220 ;  /* 0x000000dc9b657220 */ /* 0x000fe20000400000 */
[----:B------:R-:W-:Y:S01]  /*6a40*/  FSEL R226, RZ, -23, P5 ;  /* 0xc1b80000ffe27808 */ /* 0x000fe20002800000 */
[C---:B-1----:R-:W-:Y:S01]  /*6a50*/  FMUL R156, R224.reuse, R221 ;  /* 0x000000dde09c7220 */ /* 0x042fe20000400000 */
[----:B------:R-:W-:Y:S01]  /*6a60*/  FSETP.GEU.AND P5, PT, R225, 1.175494350822287508e-38, PT ;  /* 0x00800000e100780b */ /* 0x000fe20003fae000 */
[----:B------:R-:W-:Y:S01]  /*6a70*/  FMUL R155, R224, R223 ;  /* 0x000000dfe09b7220 */ /* 0x000fe20000400000 */
[----:B------:R-:W-:Y:S01]  /*6a80*/  F2FP.PACK_AB R95, R94, R95 ;  /* 0x0000005f5e5f723e */ /* 0x000fe200000000ff */
[----:B------:R-:W-:Y:S01]  /*6a90*/  FMUL R220, R224, R222 ;  /* 0x000000dee0dc7220 */ /* 0x000fe20000400000 */
[----:B------:R-:W-:Y:S01]  /*6aa0*/  F2FP.PACK_AB R94, R98, R101 ;  /* 0x00000065625e723e */ /* 0x000fe200000000ff */
[C---:B------:R-:W-:Y:S01]  /*6ab0*/  FMUL R221, R224.reuse, R219 ;  /* 0x000000dbe0dd7220 */ /* 0x040fe20000400000 */
[----:B------:R-:W-:Y:S01]  /*6ac0*/  F2FP.PACK_AB R101, R93, R96 ;  /* 0x000000605d65723e */ /* 0x000fe200000000ff */
[----:B------:R-:W-:Y:S01]  /*6ad0*/  FMUL R219, R224, R114 ;  /* 0x00000072e0db7220 */ /* 0x000fe20000400000 */
[----:B------:R-:W-:Y:S01]  /*6ae0*/  LOP3.LUT R93, R150, 0x8, RZ, 0x3c, !PT ;  /* 0x00000008965d7812 */ /* 0x000fe200078e3cff */
[----:B------:R-:W-:-:S02]  /*6af0*/  FMUL R223, R224, R76 ;  /* 0x0000004ce0df7220 */ /* 0x000fc40000400000 */
[C---:B------:R-:W-:Y:S02]  /*6b00*/  FMUL R222, R224.reuse, R113 ;  /* 0x00000071e0de7220 */ /* 0x040fe40000400000 */
[----:B------:R-:W-:Y:S02]  /*6b10*/  FMUL R224, R224, R112 ;  /* 0x00000070e0e07220 */ /* 0x000fe40000400000 */
[C---:B------:R-:W-:Y:S02]  /*6b20*/  FMUL R112, R225.reuse, 8388608 ;  /* 0x4b000000e1707820 */ /* 0x040fe40000400000 */
[----:B------:R-:W-:Y:S02]  /*6b30*/  @!P6 FMUL R230, R230, 16777216 ;  /* 0x4b800000e6e6e820 */ /* 0x000fe40000400000 */
[----:B------:R-:W-:Y:S01]  /*6b40*/  @!P6 FMUL R232, R232, 16777216 ;  /* 0x4b800000e8e8e820 */ /* 0x000fe20000400000 */
[----:B------:R-:W-:Y:S01]  /*6b50*/  FSEL R112, R112, R225, !P5 ;  /* 0x000000e170707208 */ /* 0x000fe20006800000 */
[----:B------:R-:W-:-:S02]  /*6b60*/  @P4 FMUL R225, R225, 0.25 ;  /* 0x3e800000e1e14820 */ /* 0x000fc40000400000 */
[----:B------:R-:W-:Y:S01]  /*6b70*/  FMUL R85, R87, R230 ;  /* 0x000000e657557220 */ /* 0x000fe20000400000 */
[----:B------:R-:W-:Y:S01]  /*6b80*/  IADD3 R113, R112, -0x3f3504f3, RZ ;  /* 0xc0cafb0d70717810 */ /* 0x000fe20007ffe0ff */
[----:B------:R-:W-:Y:S02]  /*6b90*/  @!P3 FMUL R225, R225, 16777216 ;  /* 0x4b800000e1e1b820 */ /* 0x000fe40000400000 */
[----:B------:R-:W-:Y:S01]  /*6ba0*/  FMUL R87, R87, R232 ;  /* 0x000000e857577220 */ /* 0x000fe20000400000 */
[----:B------:R-:W-:Y:S01]  /*6bb0*/  LOP3.LUT R113, R113, 0xff800000, RZ, 0xc0, !PT ;  /* 0xff80000071717812 */ /* 0x000fe200078ec0ff */
[----:B------:R-:W-:Y:S01]  /*6bc0*/  @!P2 FMUL R228, R228, 16777216 ;  /* 0x4b800000e4e4a820 */ /* 0x000fe20000400000 */
[----:B------:R-:W1:Y:S01]  /*6bd0*/  MUFU.RCP R232, R225 ;  /* 0x000000e100e87308 */ /* 0x000e620000001000 */
[----:B------:R-:W-:Y:S01]  /*6be0*/  @!P2 FMUL R107, R107, 16777216 ;  /* 0x4b8000006b6ba820 */ /* 0x000fe20000400000 */
[----:B------:R-:W-:Y:S01]  /*6bf0*/  F2FP.PACK_AB R82, R82, R87 ;  /* 0x000000575252723e */ /* 0x000fe200000000ff */
[----:B------:R-:W-:Y:S01]  /*6c00*/  @!P2 FMUL R106, R106, 16777216 ;  /* 0x4b8000006a6aa820 */ /* 0x000fe20000400000 */
[----:B------:R-:W-:Y:S01]  /*6c10*/  F2FP.PACK_AB R80, R80, R85 ;  /* 0x000000555050723e */ /* 0x000fe200000000ff */
[----:B------:R-:W-:-:S02]  /*6c20*/  @!P2 FMUL R111, R111, 16777216 ;  /* 0x4b8000006f6fa820 */ /* 0x000fc40000400000 */
[----:B------:R-:W-:Y:S01]  /*6c30*/  @!P2 FMUL R110, R110, 16777216 ;  /* 0x4b8000006e6ea820 */ /* 0x000fe20000400000 */
[----:B------:R-:W2:Y:S01]  /*6c40*/  MUFU.RCP R157, R228 ;  /* 0x000000e4009d7308 */ /* 0x000ea20000001000 */
[----:B------:R-:W-:Y:S02]  /*6c50*/  @!P2 FMUL R75, R75, 16777216 ;  /* 0x4b8000004b4ba820 */ /* 0x000fe40000400000 */
[----:B------:R-:W-:Y:S02]  /*6c60*/  @!P2 FMUL R74, R74, 16777216 ;  /* 0x4b8000004a4aa820 */ /* 0x000fe40000400000 */
[----:B------:R-:W-:Y:S02]  /*6c70*/  @!P2 FMUL R71, R71, 16777216 ;  /* 0x4b8000004747a820 */ /* 0x000fe40000400000 */
[----:B------:R-:W-:Y:S01]  /*6c80*/  @!P2 FMUL R70, R70, 16777216 ;  /* 0x4b8000004646a820 */ /* 0x000fe20000400000 */
[----:B------:R-:W-:Y:S01]  /*6c90*/  FSETP.GT.AND P2, PT, |R229|, 8.50705917302346158658e+37, PT ;  /* 0x7e800000e500780b */ /* 0x000fe20003f44200 */
[----:B0-----:R-:W-:Y:S01]  /*6ca0*/  FFMA.FTZ R76, R227, 1.1920928955078125e-07, R226 ;  /* 0x34000000e34c7823 */ /* 0x001fe200000100e2 */
[----:B------:R-:W-:Y:S01]  /*6cb0*/  FSEL R226, RZ, -23, P5 ;  /* 0xc1b80000ffe27808 */ /* 0x000fe20002800000 */
[C---:B------:R-:W-:Y:S01]  /*6cc0*/  FMUL R158, R229.reuse, 8388608 ;  /* 0x4b000000e59e7820 */ /* 0x040fe20000400000 */
[----:B------:R-:W-:Y:S01]  /*6cd0*/  FSETP.GEU.AND P5, PT, R229, 1.175494350822287508e-38, PT ;  /* 0x00800000e500780b */ /* 0x000fe20003fae000 */
[----:B------:R-:W-:Y:S01]  /*6ce0*/  @P4 FMUL R105, R105, 0.25 ;  /* 0x3e80000069694820 */ /* 0x000fe20000400000 */
[----:B------:R-:W0:Y:S01]  /*6cf0*/  I2F R227, R113 ;  /* 0x0000007100e37306 */ /* 0x000e220000201400 */
[----:B------:R-:W-:Y:S01]  /*6d00*/  @P4 FMUL R104, R104, 0.25 ;  /* 0x3e80000068684820 */ /* 0x000fe20000400000 */
[----:B------:R-:W-:Y:S01]  /*6d10*/  FSEL R158, R158, R229, !P5 ;  /* 0x000000e59e9e7208 */ /* 0x000fe20006800000 */
[----:B------:R-:W-:Y:S01]  /*6d20*/  @P4 FMUL R109, R109, 0.25 ;  /* 0x3e8000006d6d4820 */ /* 0x000fe20000400000 */
[----:B------:R-:W-:Y:S01]  /*6d30*/  FSEL R233, RZ, -23, P5 ;  /* 0xc1b80000ffe97808 */ /* 0x000fe20002800000 */
[----:B------:R-:W-:Y:S01]  /*6d40*/  @P4 FMUL R108, R108, 0.25 ;  /* 0x3e8000006c6c4820 */ /* 0x000fe20000400000 */
[----:B------:R-:W-:Y:S01]  /*6d50*/  FSETP.GEU.AND P5, PT, |R229|, 1.175494350822287508e-38, PT ;  /* 0x00800000e500780b */ /* 0x000fe20003fae200 */
[----:B------:R-:W-:-:S02]  /*6d60*/  @P4 FMUL R73, R73, 0.25 ;  /* 0x3e80000049494820 */ /* 0x000fc40000400000 */
[----:B------:R-:W-:Y:S02]  /*6d70*/  @P4 FMUL R72, R72, 0.25 ;  /* 0x3e80000048484820 */ /* 0x000fe40000400000 */
[----:B------:R-:W-:Y:S02]  /*6d80*/  @P4 FMUL R69, R69, 0.25 ;  /* 0x3e80000045454820 */ /* 0x000fe40000400000 */
[----:B------:R-:W-:Y:S01]  /*6d90*/  @P4 FMUL R68, R68, 0.25 ;  /* 0x3e80000044444820 */ /* 0x000fe20000400000 */
[----:B------:R-:W-:Y:S01]  /*6da0*/  FSETP.GEU.AND P4, PT, R238, 1.175494350822287508e-38, PT ;  /* 0x00800000ee00780b */ /* 0x000fe20003f8e000 */
[----:B------:R-:W-:Y:S02]  /*6db0*/  @!P3 FMUL R105, R105, 16777216 ;  /* 0x4b8000006969b820 */ /* 0x000fe40000400000 */
[----:B------:R-:W-:Y:S02]  /*6dc0*/  @!P3 FMUL R104, R104, 16777216 ;  /* 0x4b8000006868b820 */ /* 0x000fe40000400000 */
[----:B------:R-:W-:-:S02]  /*6dd0*/  @!P3 FMUL R109, R109, 16777216 ;  /* 0x4b8000006d6db820 */ /* 0x000fc40000400000 */
[----:B------:R-:W-:Y:S02]  /*6de0*/  @!P3 FMUL R108, R108, 16777216 ;  /* 0x4b8000006c6cb820 */ /* 0x000fe40000400000 */
[----:B------:R-:W-:Y:S02]  /*6df0*/  @!P3 FMUL R73, R73, 16777216 ;  /* 0x4b8000004949b820 */ /* 0x000fe40000400000 */
[----:B------:R-:W-:Y:S02]  /*6e00*/  @!P3 FMUL R72, R72, 16777216 ;  /* 0x4b8000004848b820 */ /* 0x000fe40000400000 */
[----:B------:R-:W-:Y:S02]  /*6e10*/  @!P3 FMUL R69, R69, 16777216 ;  /* 0x4b8000004545b820 */ /* 0x000fe40000400000 */
[----:B------:R-:W-:Y:S01]  /*6e20*/  @!P3 FMUL R68, R68, 16777216 ;  /* 0x4b8000004444b820 */ /* 0x000fe20000400000 */
[----:B------:R-:W-:Y:S01]  /*6e30*/  FSETP.GT.AND P3, PT, |R238|, 8.50705917302346158658e+37, PT ;  /* 0x7e800000ee00780b */ /* 0x000fe20003f64200 */
[----:B------:R-:W-:-:S02]  /*6e40*/  @P2 FMUL R55, R55, 0.25 ;  /* 0x3e80000037372820 */ /* 0x000fc40000400000 */
[----:B------:R-:W-:Y:S02]  /*6e50*/  @P2 FMUL R54, R54, 0.25 ;  /* 0x3e80000036362820 */ /* 0x000fe40000400000 */
[----:B------:R-:W-:Y:S02]  /*6e60*/  @P2 FMUL R51, R51, 0.25 ;  /* 0x3e80000033332820 */ /* 0x000fe40000400000 */
[----:B------:R-:W-:Y:S02]  /*6e70*/  @P2 FMUL R50, R50, 0.25 ;  /* 0x3e80000032322820 */ /* 0x000fe40000400000 */
[----:B------:R-:W-:Y:S02]  /*6e80*/  @P2 FMUL R67, R67, 0.25 ;  /* 0x3e80000043432820 */ /* 0x000fe40000400000 */
[----:B------:R-:W-:Y:S02]  /*6e90*/  @P2 FMUL R66, R66, 0.25 ;  /* 0x3e80000042422820 */ /* 0x000fe40000400000 */
[----:B------:R-:W-:-:S02]  /*6ea0*/  @P2 FMUL R63, R63, 0.25 ;  /* 0x3e8000003f3f2820 */ /* 0x000fc40000400000 */
[----:B------:R-:W-:Y:S02]  /*6eb0*/  @P2 FMUL R62, R62, 0.25 ;  /* 0x3e8000003e3e2820 */ /* 0x000fe40000400000 */
[----:B------:R-:W-:Y:S01]  /*6ec0*/  @P2 FMUL R229, R229, 0.25 ;  /* 0x3e800000e5e52820 */ /* 0x000fe20000400000 */
[----:B------:R-:W-:Y:S01]  /*6ed0*/  FSETP.GEU.AND P2, PT, |R238|, 1.175494350822287508e-38, PT ;  /* 0x00800000ee00780b */ /* 0x000fe20003f4e200 */
[----:B-1----:R-:W-:Y:S02]  /*6ee0*/  FMUL R230, R232, R69 ;  /* 0x00000045e8e67220 */ /* 0x002fe40000400000 */
[C---:B------:R-:W-:Y:S02]  /*6ef0*/  FMUL R69, R238.reuse, 8388608 ;  /* 0x4b000000ee457820 */ /* 0x040fe40000400000 */
[----:B------:R-:W-:Y:S02]  /*6f00*/  @!P5 FMUL R229, R229, 16777216 ;  /* 0x4b800000e5e5d820 */ /* 0x000fe40000400000 */
[----:B--2---:R-:W-:Y:S01]  /*6f10*/  FMUL R114, R157, R106 ;  /* 0x0000006a9d727220 */ /* 0x004fe20000400000 */
[----:B------:R-:W-:Y:S01]  /*6f20*/  FSEL R69, R69, R238, !P4 ;  /* 0x000000ee45457208 */ /* 0x000fe20006000000 */
[----:B------:R-:W-:Y:S01]  /*6f30*/  @P3 FMUL R238, R238, 0.25 ;  /* 0x3e800000eeee3820 */ /* 0x000fe20000400000 */
[----:B------:R-:W1:Y:S01]  /*6f40*/  MUFU.RCP R237, R229 ;  /* 0x000000e500ed7308 */ /* 0x000e620000001000 */
[----:B------:R-:W-:-:S02]  /*6f50*/  FMUL R106, R157, R111 ;  /* 0x0000006f9d6a7220 */ /* 0x000fc40000400000 */
[C---:B------:R-:W-:Y:S02]  /*6f60*/  FMUL R111, R157.reuse, R110 ;  /* 0x0000006e9d6f7220 */ /* 0x040fe40000400000 */
[C---:B------:R-:W-:Y:S02]  /*6f70*/  FMUL R110, R157.reuse, R74 ;  /* 0x0000004a9d6e7220 */ /* 0x040fe40000400000 */
[C---:B------:R-:W-:Y:S01]  /*6f80*/  FMUL R74, R157.reuse, R71 ;  /* 0x000000479d4a7220 */ /* 0x040fe20000400000 */
[----:B------:R-:W-:Y:S01]  /*6f90*/  IADD3 R71, R158, -0x3f3504f3, RZ ;  /* 0xc0cafb0d9e477810 */ /* 0x000fe20007ffe0ff */
[----:B------:R-:W-:Y:S02]  /*6fa0*/  @!P2 FMUL R238, R238, 16777216 ;  /* 0x4b800000eeeea820 */ /* 0x000fe40000400000 */
[----:B------:R-:W-:Y:S01]  /*6fb0*/  FMUL R107, R157, R107 ;  /* 0x0000006b9d6b7220 */ /* 0x000fe20000400000 */
[----:B------:R-:W-:Y:S01]  /*6fc0*/  LOP3.LUT R71, R71, 0xff800000, RZ, 0xc0, !PT ;  /* 0xff80000047477812 */ /* 0x000fe200078ec0ff */
[----:B------:R-:W-:-:S02]  /*6fd0*/  FMUL R75, R157, R75 ;  /* 0x0000004b9d4b7220 */ /* 0x000fc40000400000 */
[C---:B------:R-:W-:Y:S01]  /*6fe0*/  FMUL R225, R232.reuse, R105 ;  /* 0x00000069e8e17220 */ /* 0x040fe20000400000 */
[----:B------:R2:W-:Y:S01]  /*6ff0*/  I2F R234, R71 ;  /* 0x0000004700ea7306 */ /* 0x0005e20000201400 */
[----:B------:R-:W-:Y:S01]  /*7000*/  FMUL R157, R157, R70 ;  /* 0x000000469d9d7220 */ /* 0x000fe20000400000 */
[----:B------:R-:W-:Y:S01]  /*7010*/  F2FP.PACK_AB R107, R107, R106 ;  /* 0x0000006a6b6b723e */ /* 0x000fe200000000ff */
[----:B0-----:R-:W-:Y:S01]  /*7020*/  FFMA.FTZ R70, R227, 1.1920928955078125e-07, R226 ;  /* 0x34000000e3467823 */ /* 0x001fe200000100e2 */
[----:B------:R-:W-:Y:S01]  /*7030*/  F2FP.PACK_AB R106, R75, R74 ;  /* 0x0000004a4b6a723e */ /* 0x000fe200000000ff */
[----:B------:R-:W-:Y:S01]  /*7040*/  FMUL R227, R232, R104 ;  /* 0x00000068e8e37220 */ /* 0x000fe20000400000 */
[----:B------:R-:W-:Y:S01]  /*7050*/  IADD3 R104, R69, -0x3f3504f3, RZ ;  /* 0xc0cafb0d45687810 */ /* 0x000fe20007ffe0ff */
[----:B------:R-:W-:Y:S01]  /*7060*/  @!P5 FMUL R55, R55, 16777216 ;  /* 0x4b8000003737d820 */ /* 0x000fe20000400000 */
[----:B------:R-:W0:Y:S01]  /*7070*/  MUFU.RCP R105, R238 ;  /* 0x000000ee00697308 */ /* 0x000e220000001000 */
[----:B------:R-:W-:Y:S01]  /*7080*/  @P3 FMUL R52, R52, 0.25 ;  /* 0x3e80000034343820 */ /* 0x000fe20000400000 */
[----:B------:R-:W-:Y:S01]  /*7090*/  LOP3.LUT R104, R104, 0xff800000, RZ, 0xc0, !PT ;  /* 0xff80000068687812 */ /* 0x000fe200078ec0ff */
[----:B------:R-:W-:Y:S01]  /*70a0*/  @P3 FMUL R48, R48, 0.25 ;  /* 0x3e80000030303820 */ /* 0x000fe20000400000 */
[----:B--2---:R-:W-:Y:S01]  /*70b0*/  IADD3 R71, R158, -R71, RZ ;  /* 0x800000479e477210 */ /* 0x004fe20007ffe0ff */
[----:B------:R-:W-:-:S02]  /*70c0*/  FMUL R228, R232, R108 ;  /* 0x0000006ce8e47220 */ /* 0x000fc40000400000 */
[----:B-1----:R-:W-:Y:S02]  /*70d0*/  FMUL R108, R237, R55 ;  /* 0x00000037ed6c7220 */ /* 0x002fe40000400000 */
[----:B------:R-:W-:Y:S01]  /*70e0*/  @!P5 FMUL R51, R51, 16777216 ;  /* 0x4b8000003333d820 */ /* 0x000fe20000400000 */
[----:B------:R-:W1:Y:S01]  /*70f0*/  I2F R55, R104 ;  /* 0x0000006800377306 */ /* 0x000e620000201400 */
[----:B------:R-:W-:Y:S02]  /*7100*/  @!P2 FMUL R52, R52, 16777216 ;  /* 0x4b8000003434a820 */ /* 0x000fe40000400000 */
[----:B------:R-:W-:Y:S02]  /*7110*/  @!P2 FMUL R48, R48, 16777216 ;  /* 0x4b8000003030a820 */ /* 0x000fe40000400000 */
[----:B------:R-:W-:Y:S02]  /*7120*/  FMUL R229, R237, R51 ;  /* 0x00000033ede57220 */ /* 0x000fe40000400000 */
[----:B------:R-:W-:-:S02]  /*7130*/  @P3 FMUL R53, R53, 0.25 ;  /* 0x3e80000035353820 */ /* 0x000fc40000400000 */
[----:B------:R-:W-:Y:S02]  /*7140*/  @P3 FMUL R49, R49, 0.25 ;  /* 0x3e80000031313820 */ /* 0x000fe40000400000 */
[----:B------:R-:W-:Y:S02]  /*7150*/  @P3 FMUL R65, R65, 0.25 ;  /* 0x3e80000041413820 */ /* 0x000fe40000400000 */
[----:B------:R-:W-:Y:S02]  /*7160*/  @P3 FMUL R61, R61, 0.25 ;  /* 0x3e8000003d3d3820 */ /* 0x000fe40000400000 */
[C---:B0-----:R-:W-:Y:S02]  /*7170*/  FMUL R51, R105.reuse, R52 ;  /* 0x0000003469337220 */ /* 0x041fe40000400000 */
[----:B------:R-:W-:Y:S02]  /*7180*/  FMUL R48, R105, R48 ;  /* 0x0000003069307220 */ /* 0x000fe40000400000 */
[----:B------:R-:W-:-:S02]  /*7190*/  FMUL R226, R232, R109 ;  /* 0x0000006de8e27220 */ /* 0x000fc40000400000 */
[----:B------:R-:W-:Y:S01]  /*71a0*/  @P3 FMUL R64, R64, 0.25 ;  /* 0x3e80000040403820 */ /* 0x000fe20000400000 */
[----:B------:R-:W-:Y:S01]  /*71b0*/  F2FP.PACK_AB R51, R51, R48 ;  /* 0x000000303333723e */ /* 0x000fe200000000ff */
[----:B------:R-:W-:Y:S01]  /*71c0*/  @P3 FMUL R60, R60, 0.25 ;  /* 0x3e8000003c3c3820 */ /* 0x000fe20000400000 */
[----:B------:R-:W-:Y:S01]  /*71d0*/  FSEL R48, RZ, -23, P4 ;  /* 0xc1b80000ff307808 */ /* 0x000fe20002000000 */
[----:B------:R-:W-:Y:S01]  /*71e0*/  @!P5 FMUL R54, R54, 16777216 ;  /* 0x4b8000003636d820 */ /* 0x000fe20000400000 */
[----:B------:R-:W-:Y:S01]  /*71f0*/  ISETP.GE.U32.AND P4, PT, R91, 0x7f800000, PT ;  /* 0x7f8000005b00780c */ /* 0x000fe20003f86070 */
[----:B------:R-:W-:Y:S01]  /*7200*/  FMUL R109, R232, R73 ;  /* 0x00000049e86d7220 */ /* 0x000fe20000400000 */
[----:B------:R-:W-:Y:S01]  /*7210*/  ISETP.GE.U32.AND P3, PT, R88, 0x7f800000, PT ;  /* 0x7f8000005800780c */ /* 0x000fe20003f66070 */
[----:B------:R-:W-:Y:S01]  /*7220*/  FMUL R231, R232, R72 ;  /* 0x00000048e8e77220 */ /* 0x000fe20000400000 */
[----:B------:R-:W-:Y:S01]  /*7230*/  IADD3 R72, R77, -0x3f3504f3, RZ ;  /* 0xc0cafb0d4d487810 */ /* 0x000fe20007ffe0ff */
[----:B------:R-:W-:Y:S01]  /*7240*/  @!P2 FMUL R53, R53, 16777216 ;  /* 0x4b8000003535a820 */ /* 0x000fe20000400000 */
[----:B------:R-:W-:Y:S01]  /*7250*/  FSEL R73, RZ, -23, P1 ;  /* 0xc1b80000ff497808 */ /* 0x000fe20000800000 */
[----:B------:R-:W-:Y:S01]  /*7260*/  @!P2 FMUL R49, R49, 16777216 ;  /* 0x4b8000003131a820 */ /* 0x000fe20000400000 */
[----:B------:R-:W-:Y:S01]  /*7270*/  LOP3.LUT R72, R72, 0xff800000, RZ, 0xc0, !PT ;  /* 0xff80000048487812 */ /* 0x000fe200078ec0ff */
[----:B------:R-:W-:Y:S01]  /*7280*/  @!P2 FMUL R65, R65, 16777216 ;  /* 0x4b8000004141a820 */ /* 0x000fe20000400000 */
[----:B------:R-:W-:Y:S01]  /*7290*/  FSETP.NEU.AND P1, PT, R78, RZ, PT ;  /* 0x000000ff4e00720b */ /* 0x000fe20003f2d000 */
[----:B------:R-:W-:Y:S01]  /*72a0*/  @!P2 FMUL R61, R61, 16777216 ;  /* 0x4b8000003d3da820 */ /* 0x000fe20000400000 */
[----:B------:R0:W2:Y:S01]  /*72b0*/  I2F R236, R72 ;  /* 0x0000004800ec7306 */ /* 0x0000a20000201400 */
[----:B------:R-:W-:-:S02]  /*72c0*/  FMUL R232, R232, R68 ;  /* 0x00000044e8e87220 */ /* 0x000fc40000400000 */
[----:B------:R-:W-:Y:S02]  /*72d0*/  @!P5 FMUL R66, R66, 16777216 ;  /* 0x4b8000004242d820 */ /* 0x000fe40000400000 */
[----:B------:R-:W-:Y:S02]  /*72e0*/  FFMA.FTZ R68, R234, 1.1920928955078125e-07, R233 ;  /* 0x34000000ea447823 */ /* 0x000fe400000100e9 */
[----:B------:R-:W-:Y:S02]  /*72f0*/  @!P5 FMUL R50, R50, 16777216 ;  /* 0x4b8000003232d820 */ /* 0x000fe40000400000 */
[----:B------:R-:W-:Y:S01]  /*7300*/  @!P5 FMUL R63, R63, 16777216 ;  /* 0x4b8000003f3fd820 */ /* 0x000fe20000400000 */
[----:B0-----:R-:W-:Y:S01]  /*7310*/  IADD3 R72, R77, -R72, RZ ;  /* 0x800000484d487210 */ /* 0x001fe20007ffe0ff */
[----:B------:R-:W-:Y:S02]  /*7320*/  @!P2 FMUL R64, R64, 16777216 ;  /* 0x4b8000004040a820 */ /* 0x000fe40000400000 */
[----:B------:R-:W-:Y:S01]  /*7330*/  @!P2 FMUL R60, R60, 16777216 ;  /* 0x4b8000003c3ca820 */ /* 0x000fe20000400000 */
[----:B------:R-:W-:Y:S01]  /*7340*/  ISETP.GE.U32.AND P2, PT, R78, 0x7f800000, PT ;  /* 0x7f8000004e00780c */ /* 0x000fe20003f46070 */
[----:B------:R-:W-:-:S02]  /*7350*/  FMUL R233, R237, R54 ;  /* 0x00000036ede97220 */ /* 0x000fc40000400000 */
[C---:B------:R-:W-:Y:S02]  /*7360*/  FMUL R53, R105.reuse, R53 ;  /* 0x0000003569357220 */ /* 0x040fe40000400000 */
[C---:B------:R-:W-:Y:S02]  /*7370*/  FMUL R52, R105.reuse, R49 ;  /* 0x0000003169347220 */ /* 0x040fe40000400000 */
[C---:B------:R-:W-:Y:S02]  /*7380*/  FMUL R65, R105.reuse, R65 ;  /* 0x0000004169417220 */ /* 0x040fe40000400000 */
[----:B------:R-:W-:Y:S01]  /*7390*/  FMUL R54, R105, R61 ;  /* 0x0000003d69367220 */ /* 0x000fe20000400000 */
[----:B------:R-:W-:Y:S01]  /*73a0*/  F2FP.PACK_AB R49, R53, R52 ;  /* 0x000000343531723e */ /* 0x000fe200000000ff */
[----:B------:R-:W-:Y:S01]  /*73b0*/  FMUL R235, R237, R66 ;  /* 0x00000042edeb7220 */ /* 0x000fe20000400000 */
[----:B------:R-:W-:Y:S01]  /*73c0*/  F2FP.PACK_AB R53, R227, R228 ;  /* 0x000000e4e335723e */ /* 0x000fe200000000ff */
[----:B------:R-:W-:Y:S01]  /*73d0*/  FMUL R234, R237, R50 ;  /* 0x00000032edea7220 */ /* 0x000fe20000400000 */
[----:B------:R-:W-:Y:S01]  /*73e0*/  F2FP.PACK_AB R52, R231, R232 ;  /* 0x000000e8e734723e */ /* 0x000fe200000000ff */
[----:B------:R-:W-:Y:S01]  /*73f0*/  FMUL R66, R237, R63 ;  /* 0x0000003fed427220 */ /* 0x000fe20000400000 */
[----:B------:R-:W-:Y:S01]  /*7400*/  F2FP.PACK_AB R61, R220, R221 ;  /* 0x000000dddc3d723e */ /* 0x000fe200000000ff */
[----:B------:R-:W-:-:S02]  /*7410*/  FMUL R50, R105, R64 ;  /* 0x0000004069327220 */ /* 0x000fc40000400000 */
[----:B------:R-:W-:Y:S01]  /*7420*/  FMUL R63, R105, R60 ;  /* 0x0000003c693f7220 */ /* 0x000fe20000400000 */
[----:B------:R-:W-:Y:S01]  /*7430*/  F2FP.PACK_AB R60, R223, R224 ;  /* 0x000000e0df3c723e */ /* 0x000fe200000000ff */
[----:B-1----:R-:W-:Y:S01]  /*7440*/  FFMA.FTZ R105, R55, 1.1920928955078125e-07, R48 ;  /* 0x3400000037697823 */ /* 0x002fe20000010030 */
[----:B------:R-:W-:Y:S01]  /*7450*/  F2FP.PACK_AB R48, R65, R54 ;  /* 0x000000364130723e */ /* 0x000fe200000000ff */
[----:B------:R-:W-:Y:S01]  /*7460*/  @!P5 FMUL R67, R67, 16777216 ;  /* 0x4b8000004343d820 */ /* 0x000fe20000400000 */
[----:B------:R-:W-:Y:S01]  /*7470*/  F2FP.PACK_AB R50, R50, R63 ;  /* 0x0000003f3232723e */ /* 0x000fe200000000ff */
[----:B------:R-:W-:Y:S01]  /*7480*/  @!P5 FMUL R62, R62, 16777216 ;  /* 0x4b8000003e3ed820 */ /* 0x000fe20000400000 */
[----:B------:R-:W-:Y:S01]  /*7490*/  F2FP.PACK_AB R55, R225, R226 ;  /* 0x000000e2e137723e */ /* 0x000fe200000000ff */
[----:B------:R-:W-:Y:S01]  /*74a0*/  FMUL R67, R237, R67 ;  /* 0x00000043ed437220 */ /* 0x000fe20000400000 */
[----:B------:R-:W-:Y:S01]  /*74b0*/  F2FP.PACK_AB R54, R109, R230 ;  /* 0x000000e66d36723e */ /* 0x000fe200000000ff */
[----:B------:R0:W-:Y:S01]  /*74c0*/  STS.64 [R159+0x200], R48 ;  /* 0x000200309f007388 */ /* 0x0001e20000000a00 */
[----:B------:R-:W-:Y:S01]  /*74d0*/  FMUL R64, R237, R62 ;  /* 0x0000003eed407220 */ /* 0x000fe20000400000 */
[----:B------:R-:W-:Y:S01]  /*74e0*/  F2FP.PACK_AB R63, R155, R156 ;  /* 0x0000009c9b3f723e */ /* 0x000fe200000000ff */
[----:B------:R-:W-:Y:S01]  /*74f0*/  IMAD.IADD R113, R112, 0x1, -R113 ;  /* 0x0000000170717824 */ /* 0x000fe200078e0a71 */
[----:B------:R1:W-:Y:S01]  /*7500*/  STS.64 [R159], R50 ;  /* 0x000000329f007388 */ /* 0x0003e20000000a00 */
[----:B------:R-:W-:Y:S01]  /*7510*/  F2FP.PACK_AB R62, R219, R222 ;  /* 0x000000dedb3e723e */ /* 0x000fe200000000ff */
[----:B------:R-:W-:Y:S01]  /*7520*/  IMAD.IADD R89, R88, 0x1, -R89 ;  /* 0x0000000158597824 */ /* 0x000fe200078e0a59 */
[----:B------:R-:W-:Y:S01]  /*7530*/  F2FP.PACK_AB R65, R233, R234 ;  /* 0x000000eae941723e */ /* 0x000fe200000000ff */
[----:B------:R3:W-:Y:S01]  /*7540*/  STS.64 [R159+0x80], R52 ;  /* 0x000080349f007388 */ /* 0x0007e20000000a00 */
[----:B------:R-:W-:Y:S01]  /*7550*/  FADD R113, R113, -1 ;  /* 0xbf80000071717421 */ /* 0x000fe20000000000 */
[----:B------:R-:W-:Y:S01]  /*7560*/  F2FP.PACK_AB R64, R235, R64 ;  /* 0x00000040eb40723e */ /* 0x000fe200000000ff */
[----:B------:R-:W-:Y:S01]  /*7570*/  FADD R89, R89, -1 ;  /* 0xbf80000059597421 */ /* 0x000fe20000000000 */
[----:B0-----:R-:W-:Y:S01]  /*7580*/  F2FP.PACK_AB R49, R151, R154 ;  /* 0x0000009a9731723e */ /* 0x001fe200000000ff */
[----:B------:R0:W-:Y:S01]  /*7590*/  STS.64 [R159+0x280], R54 ;  /* 0x000280369f007388 */ /* 0x0001e20000000a00 */
[----:B------:R-:W-:Y:S01]  /*75a0*/  F2FP.PACK_AB R48, R102, R103 ;  /* 0x000000676630723e */ /* 0x000fe200000000ff */
[----:B------:R-:W-:Y:S01]  /*75b0*/  FADD R79, R79, -1 ;  /* 0xbf8000004f4f7421 */ /* 0x000fe20000000000 */
[----:B-1----:R-:W-:Y:S01]  /*75c0*/  F2FP.PACK_AB R50, R67, R66 ;  /* 0x000000424332723e */ /* 0x002fe200000000ff */
[----:B------:R-:W-:Y:S01]  /*75d0*/  STS.64 [R159+0x100], R60 ;  /* 0x0001003c9f007388 */ /* 0x000fe20000000a00 */
[----:B------:R-:W-:Y:S01]  /*75e0*/  F2FP.PACK_AB R67, R169, R218 ;  /* 0x000000daa943723e */ /* 0x000fe200000000ff */
[----:B------:R-:W-:Y:S01]  /*75f0*/  IMAD.IADD R115, R152, 0x1, -R115 ;  /* 0x0000000198737824 */ /* 0x000fe200078e0a73 */
[----:B------:R-:W-:Y:S01]  /*7600*/  F2FP.PACK_AB R66, R153, R166 ;  /* 0x000000a69942723e */ /* 0x000fe200000000ff */
[----:B------:R1:W-:Y:S01]  /*7610*/  STS.64 [R159+0x380], R48 ;  /* 0x000380309f007388 */ /* 0x0003e20000000a00 */
[----:B---3--:R-:W-:Y:S01]  /*7620*/  F2FP.PACK_AB R53, R114, R111 ;  /* 0x0000006f7235723e */ /* 0x008fe200000000ff */
[----:B------:R-:W-:Y:S01]  /*7630*/  FADD R115, R115, -1 ;  /* 0xbf80000073737421 */ /* 0x000fe20000000000 */
[----:B------:R-:W-:Y:S01]  /*7640*/  F2FP.PACK_AB R52, R110, R157 ;  /* 0x0000009d6e34723e */ /* 0x000fe200000000ff */
[----:B------:R-:W-:Y:S01]  /*7650*/  STS.64 [R159+0x300], R62 ;  /* 0x0003003e9f007388 */ /* 0x000fe20000000a00 */
[----:B0-----:R-:W-:Y:S01]  /*7660*/  LOP3.LUT R54, R159, 0x8, RZ, 0x3c, !PT ;  /* 0x000000089f367812 */ /* 0x001fe200078e3cff */
[----:B------:R-:W-:Y:S01]  /*7670*/  IMAD.IADD R104, R69, 0x1, -R104 ;  /* 0x0000000145687824 */ /* 0x000fe200078e0a68 */
[----:B------:R-:W-:Y:S01]  /*7680*/  F2FP.PACK_AB R51, R108, R229 ;  /* 0x000000e56c33723e */ /* 0x000fe200000000ff */
[----:B------:R-:W-:Y:S01]  /*7690*/  STS.64 [R159+0x180], R66 ;  /* 0x000180429f007388 */ /* 0x000fe20000000a00 */
[----:B------:R-:W-:Y:S01]  /*76a0*/  ISETP.GE.U32.AND P5, PT, R112, 0x7f800000, PT ;  /* 0x7f8000007000780c */ /* 0x000fe20003fa6070 */
[----:B--2---:R-:W-:Y:S01]  /*76b0*/  FFMA.FTZ R73, R236, 1.1920928955078125e-07, R73 ;  /* 0x34000000ec497823 */ /* 0x004fe20000010049 */
[----:B-1----:R-:W-:Y:S01]  /*76c0*/  MOV R48, 0x3dc6b27f ;  /* 0x3dc6b27f00307802 */ /* 0x002fe20000000f00 */
[----:B------:R-:W-:Y:S01]  /*76d0*/  FADD R49, R92, -1 ;  /* 0xbf8000005c317421 */ /* 0x000fe20000000000 */
[----:B------:R0:W-:Y:S03]  /*76e0*/  STS.64 [R54+0x4080], R52 ;  /* 0x0040803436007388 */ /* 0x0001e60000000a00 */
[C---:B------:R-:W-:Y:S01]  /*76f0*/  FFMA.FTZ R60, R79.reuse, R48, -0.16845393180847167969 ;  /* 0xbe2c7f304f3c7423 */ /* 0x040fe20000010030 */
[----:B------:R1:W-:Y:S03]  /*7700*/  STS.64 [R54+0x4200], R50 ;  /* 0x0042003236007388 */ /* 0x0003e60000000a00 */
[C---:B------:R-:W-:Y:S01]  /*7710*/  FFMA.FTZ R60, R79.reuse, R60, 0.1716887056827545166 ;  /* 0x3e2fcf2a4f3c7423 */ /* 0x040fe2000001003c */
[----:B------:R-:W-:Y:S03]  /*7720*/  STS.64 [R54+0x4000], R64 ;  /* 0x0040004036007388 */ /* 0x000fe60000000a00 */
[----:B------:R-:W-:Y:S01]  /*7730*/  FFMA.FTZ R60, R79, R60, -0.17900948226451873779 ;  /* 0xbe374e434f3c7423 */ /* 0x000fe2000001003c */
[----:B------:R-:W-:Y:S01]  /*7740*/  STS.64 [R54+0x4280], R106 ;  /* 0x0042806a36007388 */ /* 0x000fe20000000a00 */
[----:B0-----:R-:W-:-:S02]  /*7750*/  FFMA.FTZ R52, R49, R48, -0.16845393180847167969 ;  /* 0xbe2c7f3031347423 */ /* 0x001fc40000010030 */
[----:B------:R-:W-:Y:S01]  /*7760*/  FFMA.FTZ R60, R79, R60, 0.20512372255325317383 ;  /* 0x3e520bf44f3c7423 */ /* 0x000fe2000001003c */
[----:B------:R-:W-:Y:S01]  /*7770*/  STS.64 [R54+0x4100], R94 ;  /* 0x0041005e36007388 */ /* 0x000fe20000000a00 */
[----:B------:R-:W-:Y:S01]  /*7780*/  FFMA.FTZ R52, R49, R52, 0.1716887056827545166 ;  /* 0x3e2fcf2a31347423 */ /* 0x000fe20000010034 */
[----:B-1----:R-:W-:Y:S01]  /*7790*/  @P3 MOV R51, 0x7f800000 ;  /* 0x7f80000000333802 */ /* 0x002fe20000000f00 */
[----:B------:R-:W-:Y:S01]  /*77a0*/  FFMA.FTZ R50, R113, R48, -0.16845393180847167969 ;  /* 0xbe2c7f3071327423 */ /* 0x000fe20000010030 */
[----:B------:R-:W-:Y:S01]  /*77b0*/  STS.64 [R54+0x4300], R100 ;  /* 0x0043006436007388 */ /* 0x000fe20000000a00 */
[----:B------:R-:W-:Y:S02]  /*77c0*/  FFMA.FTZ R52, R49, R52, -0.17900948226451873779 ;  /* 0xbe374e4331347423 */ /* 0x000fe40000010034 */
[----:B------:R-:W-:Y:S01]  /*77d0*/  FFMA.FTZ R50, R113, R50, 0.1716887056827545166 ;  /* 0x3e2fcf2a71327423 */ /* 0x000fe20000010032 */
[----:B------:R-:W-:Y:S01]  /*77e0*/  STS.64 [R54+0x4180], R82 ;  /* 0x0041805236007388 */ /* 0x000fe20000000a00 */
[----:B------:R-:W-:-:S02]  /*77f0*/  FFMA.FTZ R52, R49, R52, 0.20512372255325317383 ;  /* 0x3e520bf431347423 */ /* 0x000fc40000010034 */
[----:B------:R-:W-:Y:S01]  /*7800*/  FFMA.FTZ R50, R113, R50, -0.17900948226451873779 ;  /* 0xbe374e4371327423 */ /* 0x000fe20000010032 */
[----:B------:R0:W-:Y:S01]  /*7810*/  STS.64 [R54+0x4380], R80 ;  /* 0x0043805036007388 */ /* 0x0001e20000000a00 */
[----:B------:R-:W-:Y:S02]  /*7820*/  FFMA.FTZ R52, R49, R52, -0.24046532809734344482 ;  /* 0xbe763c8b31347423 */ /* 0x000fe40000010034 */
[----:B------:R-:W-:Y:S01]  /*7830*/  FFMA.FTZ R50, R113, R50, 0.20512372255325317383 ;  /* 0x3e520bf471327423 */ /* 0x000fe20000010032 */
[----:B------:R-:W-:Y:S01]  /*7840*/  BAR.SYNC.DEFER_BLOCKING 0x0 ;  /* 0x0000000000007b1d */ /* 0x000fe20000010000 */
[----:B------:R-:W-:Y:S02]  /*7850*/  FFMA.FTZ R52, R49, R52, 0.28857114911079406738 ;  /* 0x3e93bf9931347423 */ /* 0x000fe40000010034 */
[----:B------:R-:W-:Y:S02]  /*7860*/  FFMA.FTZ R50, R113, R50, -0.24046532809734344482 ;  /* 0xbe763c8b71327423 */ /* 0x000fe40000010032 */
[----:B------:R-:W-:-:S02]  /*7870*/  FFMA.FTZ R52, R49, R52, -0.36067417263984680176 ;  /* 0xbeb8aa4931347423 */ /* 0x000fc40000010034 */
[----:B------:R-:W-:Y:S02]  /*7880*/  FFMA.FTZ R50, R113, R50, 0.28857114911079406738 ;  /* 0x3e93bf9971327423 */ /* 0x000fe40000010032 */
[----:B------:R-:W-:Y:S02]  /*7890*/  FFMA.FTZ R52, R49, R52, 0.48089820146560668945 ;  /* 0x3ef6384a31347423 */ /* 0x000fe40000010034 */
[----:B------:R-:W-:Y:S02]  /*78a0*/  FFMA.FTZ R50, R113, R50, -0.36067417263984680176 ;  /* 0xbeb8aa4971327423 */ /* 0x000fe40000010032 */
[----:B------:R-:W-:Y:S02]  /*78b0*/  FFMA.FTZ R52, R49, R52, -0.72134751081466674805 ;  /* 0xbf38aa3b31347423 */ /* 0x000fe40000010034 */
[----:B------:R-:W-:Y:S02]  /*78c0*/  FFMA.FTZ R50, R113, R50, 0.48089820146560668945 ;  /* 0x3ef6384a71327423 */ /* 0x000fe40000010032 */
[----:B0-----:R-:W-:-:S02]  /*78d0*/  FFMA.FTZ R54, R89, R48, -0.16845393180847167969 ;  /* 0xbe2c7f3059367423 */ /* 0x001fc40000010030 */
[----:B------:R-:W-:Y:S02]  /*78e0*/  FMUL R52, R49, R52 ;  /* 0x0000003431347220 */ /* 0x000fe40000400000 */
[----:B------:R-:W-:Y:S02]  /*78f0*/  FFMA.FTZ R50, R113, R50, -0.72134751081466674805 ;  /* 0xbf38aa3b71327423 */ /* 0x000fe40000010032 */
[----:B------:R-:W-:Y:S01]  /*7900*/  FFMA.FTZ R54, R89, R54, 0.1716887056827545166 ;  /* 0x3e2fcf2a59367423 */ /* 0x000fe20000010036 */
[----:B------:R-:W0:Y:S01]  /*7910*/  LDS.64 R74, [R150+0x1000] ;  /* 0x00100000964a7984 */ /* 0x000e220000000a00 */
[----:B------:R-:W-:Y:S02]  /*7920*/  FMUL R52, R49, R52 ;  /* 0x0000003431347220 */ /* 0x000fe40000400000 */
[----:B------:R-:W-:Y:S01]  /*7930*/  FMUL R50, R113, R50 ;  /* 0x0000003271327220 */ /* 0x000fe20000400000 */
[----:B------:R-:W1:Y:S01]  /*7940*/  LDS.64 R82, [R150+0x1400] ;  /* 0x0014000096527984 */ /* 0x000e620000000a00 */
[----:B------:R-:W-:-:S02]  /*7950*/  FFMA.FTZ R54, R89, R54, -0.17900948226451873779 ;  /* 0xbe374e4359367423 */ /* 0x000fc40000010036 */
[----:B------:R-:W-:Y:S01]  /*7960*/  FFMA.FTZ R52, R49, 1.4426950216293334961, R52 ;  /* 0x3fb8aa3b31347823 */ /* 0x000fe20000010034 */
[----:B------:R-:W2:Y:S01]  /*7970*/  LDS.64 R80, [R93+0x1400] ;  /* 0x001400005d507984 */ /* 0x000ea20000000a00 */
[----:B------:R-:W-:Y:S02]  /*7980*/  FMUL R50, R113, R50 ;  /* 0x0000003271327220 */ /* 0x000fe40000400000 */
[----:B------:R-:W-:Y:S01]  /*7990*/  FFMA.FTZ R54, R89, R54, 0.20512372255325317383 ;  /* 0x3e520bf459367423 */ /* 0x000fe20000010036 */
[----:B------:R-:W3:Y:S01]  /*79a0*/  LDS.64 R84, [R150+0x1800] ;  /* 0x0018000096547984 */ /* 0x000ee20000000a00 */
[----:B------:R-:W-:Y:S02]  /*79b0*/  FADD R49, R71, -1 ;  /* 0xbf80000047317421 */ /* 0x000fe40000000000 */
[----:B------:R-:W-:Y:S02]  /*79c0*/  FADD R99, R99, R52 ;  /* 0x0000003463637221 */ /* 0x000fe40000000000 */
[----:B------:R-:W-:-:S02]  /*79d0*/  FFMA.FTZ R113, R113, 1.4426950216293334961, R50 ;  /* 0x3fb8aa3b71717823 */ /* 0x000fc40000010032 */
[----:B------:R-:W-:Y:S02]  /*79e0*/  FFMA.FTZ R52, R115, R48, -0.16845393180847167969 ;  /* 0xbe2c7f3073347423 */ /* 0x000fe40000010030 */
[----:B------:R-:W-:Y:S02]  /*79f0*/  FFMA.FTZ R54, R89, R54, -0.24046532809734344482 ;  /* 0xbe763c8b59367423 */ /* 0x000fe40000010036 */
[----:B------:R-:W-:Y:S02]  /*7a00*/  FFMA.FTZ R50, R49, R48, -0.16845393180847167969 ;  /* 0xbe2c7f3031327423 */ /* 0x000fe40000010030 */
[----:B------:R-:W-:Y:S02]  /*7a10*/  FFMA.FTZ R52, R115, R52, 0.1716887056827545166 ;  /* 0x3e2fcf2a73347423 */ /* 0x000fe40000010034 */
[----:B------:R-:W-:Y:S02]  /*7a20*/  FFMA.FTZ R54, R89, R54, 0.28857114911079406738 ;  /* 0x3e93bf9959367423 */ /* 0x000fe40000010036 */
[----:B------:R-:W-:-:S02]  /*7a30*/  FFMA.FTZ R50, R49, R50, 0.1716887056827545166 ;  /* 0x3e2fcf2a31327423 */ /* 0x000fc40000010032 */
[----:B------:R-:W-:Y:S02]  /*7a40*/  FFMA.FTZ R60, R79, R60, -0.24046532809734344482 ;  /* 0xbe763c8b4f3c7423 */ /* 0x000fe4000001003c */
[----:B------:R-:W-:Y:S02]  /*7a50*/  FFMA.FTZ R52, R115, R52, -0.17900948226451873779 ;  /* 0xbe374e4373347423 */ /* 0x000fe40000010034 */
[----:B------:R-:W-:Y:S02]  /*7a60*/  FFMA.FTZ R54, R89, R54, -0.36067417263984680176 ;  /* 0xbeb8aa4959367423 */ /* 0x000fe40000010036 */
[----:B------:R-:W-:Y:S02]  /*7a70*/  FFMA.FTZ R50, R49, R50, -0.17900948226451873779 ;  /* 0xbe374e4331327423 */ /* 0x000fe40000010032 */
[----:B------:R-:W-:Y:S01]  /*7a80*/  FFMA.FTZ R60, R79, R60, 0.28857114911079406738 ;  /* 0x3e93bf994f3c7423 */ /* 0x000fe2000001003c */
[----:B0-----:R-:W-:Y:S01]  /*7a90*/  PRMT R101, R75, 0x7632, R101 ;  /* 0x000076324b657816 */ /* 0x001fe20000000065 */
[----:B------:R-:W-:-:S02]  /*7aa0*/  FFMA.FTZ R52, R115, R52, 0.20512372255325317383 ;  /* 0x3e520bf473347423 */ /* 0x000fc40000010034 */
[----:B------:R-:W-:Y:S01]  /*7ab0*/  FFMA.FTZ R54, R89, R54, 0.48089820146560668945 ;  /* 0x3ef6384a59367423 */ /* 0x000fe20000010036 */
[----:B-1----:R-:W-:Y:S01]  /*7ac0*/  PRMT R103, R83, 0x7632, R103 ;  /* 0x0000763253677816 */ /* 0x002fe20000000067 */
[----:B------:R-:W-:Y:S02]  /*7ad0*/  FFMA.FTZ R50, R49, R50, 0.20512372255325317383 ;  /* 0x3e520bf431327423 */ /* 0x000fe40000010032 */
[----:B------:R-:W-:Y:S02]  /*7ae0*/  FFMA.FTZ R60, R79, R60, -0.36067417263984680176 ;  /* 0xbeb8aa494f3c7423 */ /* 0x000fe4000001003c */
[----:B------:R-:W-:Y:S02]  /*7af0*/  FFMA.FTZ R52, R115, R52, -0.24046532809734344482 ;  /* 0xbe763c8b73347423 */ /* 0x000fe40000010034 */
[----:B------:R-:W-:Y:S02]  /*7b00*/  FFMA.FTZ R54, R89, R54, -0.72134751081466674805 ;  /* 0xbf38aa3b59367423 */ /* 0x000fe40000010036 */
[----:B------:R-:W-:-:S02]  /*7b10*/  FFMA.FTZ R50, R49, R50, -0.24046532809734344482 ;  /* 0xbe763c8b31327423 */ /* 0x000fc40000010032 */
[----:B------:R-:W-:Y:S02]  /*7b20*/  FFMA.FTZ R60, R79, R60, 0.48089820146560668945 ;  /* 0x3ef6384a4f3c7423 */ /* 0x000fe4000001003c */
[----:B------:R-:W-:Y:S02]  /*7b30*/  FFMA.FTZ R52, R115, R52, 0.28857114911079406738 ;  /* 0x3e93bf9973347423 */ /* 0x000fe40000010034 */
[----:B------:R-:W-:Y:S02]  /*7b40*/  FMUL R54, R89, R54 ;  /* 0x0000003659367220 */ /* 0x000fe40000400000 */
[----:B------:R-:W-:Y:S02]  /*7b50*/  FFMA.FTZ R50, R49, R50, 0.28857114911079406738 ;  /* 0x3e93bf9931327423 */ /* 0x000fe40000010032 */
[----:B------:R-:W-:Y:S02]  /*7b60*/  FFMA.FTZ R60, R79, R60, -0.72134751081466674805 ;  /* 0xbf38aa3b4f3c7423 */ /* 0x000fe4000001003c */
[----:B------:R-:W-:-:S02]  /*7b70*/  FFMA.FTZ R52, R115, R52, -0.36067417263984680176 ;  /* 0xbeb8aa4973347423 */ /* 0x000fc40000010034 */
[----:B------:R-:W-:Y:S02]  /*7b80*/  FMUL R54, R89, R54 ;  /* 0x0000003659367220 */ /* 0x000fe40000400000 */
[----:B------:R-:W-:Y:S02]  /*7b90*/  FFMA.FTZ R50, R49, R50, -0.36067417263984680176 ;  /* 0xbeb8aa4931327423 */ /* 0x000fe40000010032 */
[----:B------:R-:W-:Y:S02]  /*7ba0*/  FMUL R60, R79, R60 ;  /* 0x0000003c4f3c7220 */ /* 0x000fe40000400000 */
[----:B------:R-:W-:Y:S02]  /*7bb0*/  FFMA.FTZ R52, R115, R52, 0.48089820146560668945 ;  /* 0x3ef6384a73347423 */ /* 0x000fe40000010034 */
[----:B------:R-:W-:Y:S01]  /*7bc0*/  FFMA.FTZ R89, R89, 1.4426950216293334961, R54 ;  /* 0x3fb8aa3b59597823 */ /* 0x000fe20000010036 */
[----:B------:R-:W-:Y:S01]  /*7bd0*/  @P4 MOV R54, 0x7f800000 ;  /* 0x7f80000000364802 */ /* 0x000fe20000000f00 */
[----:B------:R-:W-:-:S02]  /*7be0*/  FFMA.FTZ R50, R49, R50, 0.48089820146560668945 ;  /* 0x3ef6384a31327423 */ /* 0x000fc40000010032 */
[----:B------:R-:W-:Y:S02]  /*7bf0*/  FMUL R60, R79, R60 ;  /* 0x0000003c4f3c7220 */ /* 0x000fe40000400000 */
[----:B------:R-:W-:Y:S02]  /*7c00*/  FFMA.FTZ R52, R115, R52, -0.72134751081466674805 ;  /* 0xbf38aa3b73347423 */ /* 0x000fe40000010034 */
[----:B------:R-:W-:Y:S02]  /*7c10*/  FFMA.FTZ R50, R49, R50, -0.72134751081466674805 ;  /* 0xbf38aa3b31327423 */ /* 0x000fe40000010032 */
[----:B------:R-:W-:Y:S02]  /*7c20*/  FFMA.FTZ R60, R79, 1.4426950216293334961, R60 ;  /* 0x3fb8aa3b4f3c7823 */ /* 0x000fe4000001003c */
[----:B------:R-:W-:Y:S01]  /*7c30*/  FADD R71, R104, -1 ;  /* 0xbf80000068477421 */ /* 0x000fe20000000000 */
[----:B--2---:R-:W-:Y:S01]  /*7c40*/  PRMT R104, R81, 0x7632, R104 ;  /* 0x0000763251687816 */ /* 0x004fe20000000068 */
[----:B------:R-:W-:Y:S01]  /*7c50*/  @P4 FFMA.FTZ R99, R91, R54, +INF ;  /* 0x7f8000005b634423 */ /* 0x000fe20000010036 */
[----:B------:R-:W-:Y:S01]  /*7c60*/  ISETP.GE.U32.AND P4, PT, R158, 0x7f800000, PT ;  /* 0x7f8000009e00780c */ /* 0x000fe20003f86070 */
[----:B------:R-:W-:-:S02]  /*7c70*/  FADD R79, R72, -1 ;  /* 0xbf800000484f7421 */ /* 0x000fc40000000000 */
[----:B------:R-:W-:Y:S02]  /*7c80*/  FMUL R54, R115, R52 ;  /* 0x0000003473367220 */ /* 0x000fe40000400000 */
[----:B------:R-:W-:Y:S02]  /*7c90*/  FMUL R52, R49, R50 ;  /* 0x0000003231347220 */ /* 0x000fe40000400000 */
[-C--:B------:R-:W-:Y:S02]  /*7ca0*/  FFMA.FTZ R50, R71, R48.reuse, -0.16845393180847167969 ;  /* 0xbe2c7f3047327423 */ /* 0x080fe40000010030 */
[----:B------:R-:W-:Y:S02]  /*7cb0*/  FFMA.FTZ R48, R79, R48, -0.16845393180847167969 ;  /* 0xbe2c7f304f307423 */ /* 0x000fe40000010030 */
[----:B------:R-:W-:Y:S02]  /*7cc0*/  FFMA.FTZ R50, R71, R50, 0.1716887056827545166 ;  /* 0x3e2fcf2a47327423 */ /* 0x000fe40000010032 */
[----:B------:R-:W-:-:S02]  /*7cd0*/  FFMA.FTZ R48, R79, R48, 0.1716887056827545166 ;  /* 0x3e2fcf2a4f307423 */ /* 0x000fc40000010030 */
[----:B------:R-:W-:Y:S02]  /*7ce0*/  FADD R90, R90, R89 ;  /* 0x000000595a5a7221 */ /* 0x000fe40000000000 */
[----:B------:R-:W-:Y:S02]  /*7cf0*/  FFMA.FTZ R48, R79, R48, -0.17900948226451873779 ;  /* 0xbe374e434f307423 */ /* 0x000fe40000010030 */
[----:B------:R-:W-:Y:S01]  /*7d00*/  @P3 FFMA.FTZ R90, R88, R51, +INF ;  /* 0x7f800000585a3423 */ /* 0x000fe20000010033 */
[----:B------:R-:W-:Y:S01]  /*7d10*/  FSETP.NEU.AND P3, PT, R112, RZ, PT ;  /* 0x000000ff7000720b */ /* 0x000fe20003f6d000 */
[----:B------:R-:W-:Y:S02]  /*7d20*/  FFMA.FTZ R50, R71, R50, -0.17900948226451873779 ;  /* 0xbe374e4347327423 */ /* 0x000fe40000010032 */
[----:B------:R-:W-:Y:S02]  /*7d30*/  @P5 IMAD.MOV.U32 R51, RZ, RZ, 0x7f800000 ;  /* 0x7f800000ff335424 */ /* 0x000fe400078e00ff */
[----:B------:R-:W-:-:S02]  /*7d40*/  FFMA.FTZ R48, R79, R48, 0.20512372255325317383 ;  /* 0x3e520bf44f307423 */ /* 0x000fc40000010030 */
[----:B------:R-:W-:Y:S02]  /*7d50*/  FADD R70, R70, R113 ;  /* 0x0000007146467221 */ /* 0x000fe40000000000 */
[----:B------:R-:W-:Y:S02]  /*7d60*/  FFMA.FTZ R50, R71, R50, 0.20512372255325317383 ;  /* 0x3e520bf447327423 */ /* 0x000fe40000010032 */
[----:B------:R-:W-:Y:S01]  /*7d70*/  @P5 FFMA.FTZ R70, R112, R51, +INF ;  /* 0x7f80000070465423 */ /* 0x000fe20000010033 */
[----:B------:R-:W-:Y:S01]  /*7d80*/  ISETP.GE.U32.AND P5, PT, R152, 0x7f800000, PT ;  /* 0x7f8000009800780c */ /* 0x000fe20003fa6070 */
[----:B------:R-:W-:Y:S01]  /*7d90*/  FFMA.FTZ R48, R79, R48, -0.24046532809734344482 ;  /* 0xbe763c8b4f307423 */ /* 0x000fe20000010030 */
[----:B------:R-:W-:Y:S01]  /*7da0*/  @P4 MOV R51, 0x7f800000 ;  /* 0x7f80000000334802 */ /* 0x000fe20000000f00 */
[----:B------:R-:W-:Y:S02]  /*7db0*/  FFMA.FTZ R50, R71, R50, -0.24046532809734344482 ;  /* 0xbe763c8b47327423 */ /* 0x000fe40000010032 */
[----:B------:R-:W-:-:S02]  /*7dc0*/  FMUL R54, R115, R54 ;  /* 0x0000003673367220 */ /* 0x000fc40000400000 */
[----:B------:R-:W-:Y:S02]  /*7dd0*/  FFMA.FTZ R48, R79, R48, 0.28857114911079406738 ;  /* 0x3e93bf994f307423 */ /* 0x000fe40000010030 */
[----:B------:R-:W-:Y:S02]  /*7de0*/  FFMA.FTZ R50, R71, R50, 0.28857114911079406738 ;  /* 0x3e93bf9947327423 */ /* 0x000fe40000010032 */
[----:B------:R-:W-:Y:S02]  /*7df0*/  FMUL R52, R49, R52 ;  /* 0x0000003431347220 */ /* 0x000fe40000400000 */
[----:B------:R-:W-:Y:S02]  /*7e00*/  @P2 IMAD.MOV.U32 R53, RZ, RZ, 0x7f800000 ;  /* 0x7f800000ff352424 */ /* 0x000fe400078e00ff */
[----:B------:R-:W-:Y:S02]  /*7e10*/  FFMA.FTZ R115, R115, 1.4426950216293334961, R54 ;  /* 0x3fb8aa3b73737823 */ /* 0x000fe40000010036 */
[----:B------:R-:W-:-:S02]  /*7e20*/  FFMA.FTZ R54, R79, R48, -0.36067417263984680176 ;  /* 0xbeb8aa494f367423 */ /* 0x000fc40000010030 */
[----:B------:R-:W-:Y:S02]  /*7e30*/  FFMA.FTZ R50, R71, R50, -0.36067417263984680176 ;  /* 0xbeb8aa4947327423 */ /* 0x000fe40000010032 */
[----:B------:R-:W-:Y:S02]  /*7e40*/  FADD R3, R3, R60 ;  /* 0x0000003c03037221 */ /* 0x000fe40000000000 */
[----:B------:R-:W-:Y:S02]  /*7e50*/  FFMA.FTZ R49, R49, 1.4426950216293334961, R52 ;  /* 0x3fb8aa3b31317823 */ /* 0x000fe40000010034 */
[----:B------:R-:W-:Y:S01]  /*7e60*/  @P2 FFMA.FTZ R3, R78, R53, +INF ;  /* 0x7f8000004e032423 */ /* 0x000fe20000010035 */
[----:B------:R-:W-:Y:S01]  /*7e70*/  FSETP.NEU.AND P2, PT, R88, RZ, PT ;  /* 0x000000ff5800720b */ /* 0x000fe20003f4d000 */
[----:B------:R-:W-:Y:S02]  /*7e80*/  @P5 IMAD.MOV.U32 R53, RZ, RZ, 0x7f800000 ;  /* 0x7f800000ff355424 */ /* 0x000fe400078e00ff */
[----:B------:R-:W-:Y:S01]  /*7e90*/  FFMA.FTZ R54, R79, R54, 0.48089820146560668945 ;  /* 0x3ef6384a4f367423 */ /* 0x000fe20000010036 */
[----:B------:R-:W-:Y:S01]  /*7ea0*/  FSEL R90, R90, -INF , P2 ;  /* 0xff8000005a5a7808 */ /* 0x000fe20001000000 */
[----:B------:R-:W-:Y:S01]  /*7eb0*/  FFMA.FTZ R52, R71, R50, 0.48089820146560668945 ;  /* 0x3ef6384a47347423 */ /* 0x000fe20000010032 */
[----:B------:R-:W-:Y:S01]  /*7ec0*/  FSEL R3, R3, -INF , P1 ;  /* 0xff80000003037808 */ /* 0x000fe20000800000 */
[----:B------:R-:W-:-:S02]  /*7ed0*/  FADD R92, R68, R49 ;  /* 0x00000031445c7221 */ /* 0x000fc40000000000 */
[----:B------:R-:W-:Y:S01]  /*7ee0*/  FADD R76, R76, R115 ;  /* 0x000000734c4c7221 */ /* 0x000fe20000000000 */
[----:B------:R-:W-:Y:S01]  /*7ef0*/  LDS.64 R48, [R150] ;  /* 0x0000000096307984 */ /* 0x000fe20000000a00 */
[----:B------:R-:W-:Y:S01]  /*7f00*/  @P4 FFMA.FTZ R92, R158, R51, +INF ;  /* 0x7f8000009e5c4423 */ /* 0x000fe20000010033 */
[----:B------:R-:W-:Y:S01]  /*7f10*/  ISETP.GE.U32.AND P4, PT, R69, 0x7f800000, PT ;  /* 0x7f8000004500780c */ /* 0x000fe20003f86070 */
[----:B------:R-:W-:Y:S01]  /*7f20*/  @P5 FFMA.FTZ R76, R152, R53, +INF ;  /* 0x7f800000984c5423 */ /* 0x000fe20000010035 */
[----:B------:R-:W-:Y:S01]  /*7f30*/  ISETP.GE.U32.AND P5, PT, R77, 0x7f800000, PT ;  /* 0x7f8000004d00780c */ /* 0x000fe20003fa6070 */
[----:B------:R-:W-:Y:S01]  /*7f40*/  FFMA.FTZ R62, R79, R54, -0.72134751081466674805 ;  /* 0xbf38aa3b4f3e7423 */ /* 0x000fe20000010036 */
[----:B------:R-:W0:Y:S01]  /*7f50*/  LDS.64 R50, [R93] ;  /* 0x000000005d327984 */ /* 0x000e220000000a00 */
[----:B------:R-:W-:Y:S02]  /*7f60*/  FFMA.FTZ R60, R71, R52, -0.72134751081466674805 ;  /* 0xbf38aa3b473c7423 */ /* 0x000fe40000010034 */
[----:B------:R-:W-:Y:S01]  /*7f70*/  FMUL R66, R79, R62 ;  /* 0x0000003e4f427220 */ /* 0x000fe20000400000 */
[----:B------:R-:W1:Y:S01]  /*7f80*/  LDS.64 R52, [R150+0x400] ;  /* 0x0004000096347984 */ /* 0x000e620000000a00 */
[----:B------:R-:W-:-:S02]  /*7f90*/  FMUL R64, R71, R60 ;  /* 0x0000003c47407220 */ /* 0x000fc40000400000 */
[----:B------:R-:W-:Y:S01]  /*7fa0*/  FMUL R72, R79, R66 ;  /* 0x000000424f487220 */ /* 0x000fe20000400000 */
[----:B------:R-:W2:Y:S01]  /*7fb0*/  LDS.64 R54, [R93+0x400] ;  /* 0x000400005d367984 */ /* 0x000ea20000000a00 */
[----:B------:R-:W-:Y:S02]  /*7fc0*/  FMUL R68, R71, R64 ;  /* 0x0000004047447220 */ /* 0x000fe40000400000 */
[----:B------:R-:W-:Y:S01]  /*7fd0*/  FFMA.FTZ R72, R79, 1.4426950216293334961, R72 ;  /* 0x3fb8aa3b4f487823 */ /* 0x000fe20000010048 */
[----:B------:R-:W4:Y:S01]  /*7fe0*/  LDS.64 R60, [R150+0x800] ;  /* 0x00080000963c7984 */ /* 0x000f220000000a00 */
[----:B------:R-:W-:Y:S01]  /*7ff0*/  FFMA.FTZ R68, R71, 1.4426950216293334961, R68 ;  /* 0x3fb8aa3b47447823 */ /* 0x000fe20000010044 */
[----:B------:R-:W-:Y:S01]  /*8000*/  @P5 MOV R88, 0x7f800000 ;  /* 0x7f80000000585802 */ /* 0x000fe20000000f00 */
[----:B------:R-:W-:Y:S01]  /*8010*/  @P4 IMAD.MOV.U32 R86, RZ, RZ, 0x7f800000 ;  /* 0x7f800000ff564424 */ /* 0x000fe200078e00ff */
[----:B------:R-:W5:Y:S01]  /*8020*/  LDS.64 R62, [R93+0x800] ;  /* 0x000800005d3e7984 */ /* 0x000f620000000a00 */
[----:B------:R-:W-:Y:S01]  /*8030*/  FADD R68, R105, R68 ;  /* 0x0000004469447221 */ /* 0x000fe20000000000 */
[----:B---3--:R-:W-:Y:S01]  /*8040*/  PRMT R105, R85, 0x7632, R105 ;  /* 0x0000763255697816 */ /* 0x008fe20000000069 */
[----:B------:R-:W-:Y:S01]  /*8050*/  FADD R71, R73, R72 ;  /* 0x0000004849477221 */ /* 0x000fe20000000000 */
[----:B------:R-:W-:Y:S01]  /*8060*/  LDS.64 R64, [R150+0xc00] ;  /* 0x000c000096407984 */ /* 0x000fe20000000a00 */
[----:B------:R-:W-:Y:S01]  /*8070*/  @P4 FFMA.FTZ R68, R69, R86, +INF ;  /* 0x7f80000045444423 */ /* 0x000fe20000010056 */
[----:B------:R-:W-:Y:S01]  /*8080*/  FSETP.NEU.AND P4, PT, R158, RZ, PT ;  /* 0x000000ff9e00720b */ /* 0x000fe20003f8d000 */
[----:B------:R-:W-:Y:S01]  /*8090*/  @P5 FFMA.FTZ R71, R77, R88, +INF ;  /* 0x7f8000004d475423 */ /* 0x000fe20000010058 */
[----:B------:R-:W3:Y:S01]  /*80a0*/  LDS.64 R66, [R93+0xc00] ;  /* 0x000c00005d427984 */ /* 0x000ee20000000a00 */
[----:B------:R-:W-:-:S02]  /*80b0*/  FSETP.NEU.AND P5, PT, R69, RZ, PT ;  /* 0x000000ff4500720b */ /* 0x000fc40003fad000 */
[----:B------:R-:W-:Y:S01]  /*80c0*/  FSEL R69, R70, -INF , P3 ;  /* 0xff80000046457808 */ /* 0x000fe20001800000 */
[----:B------:R-:W3:Y:S01]  /*80d0*/  LDS.64 R78, [R93+0x1000] ;  /* 0x001000005d4e7984 */ /* 0x000ee20000000a00 */
[----:B------:R-:W-:Y:S02]  /*80e0*/  FSETP.NEU.AND P3, PT, R91, RZ, PT ;  /* 0x000000ff5b00720b */ /* 0x000fe40003f6d000 */
[----:B------:R-:W-:Y:S01]  /*80f0*/  FSEL R91, R68, -INF , P5 ;  /* 0xff800000445b7808 */ /* 0x000fe20002800000 */
[----:B------:R-:W3:Y:S01]  /*8100*/  LDS.64 R72, [R93+0x1800] ;  /* 0x001800005d487984 */ /* 0x000ee20000000a00 */
[----:B------:R-:W-:Y:S02]  /*8110*/  FSEL R92, R92, -INF , P4 ;  /* 0xff8000005c5c7808 */ /* 0x000fe40002000000 */
[----:B------:R-:W-:Y:S01]  /*8120*/  FSETP.NEU.AND P4, PT, R152, RZ, PT ;  /* 0x000000ff9800720b */ /* 0x000fe20003f8d000 */
[----:B------:R-:W3:Y:S01]  /*8130*/  LDS.64 R86, [R150+0x1c00] ;  /* 0x001c000096567984 */ /* 0x000ee20000000a00 */
[----:B------:R-:W-:-:S02]  /*8140*/  FSETP.NEU.AND P5, PT, R77, RZ, PT ;  /* 0x000000ff4d00720b */ /* 0x000fc40003fad000 */
[----:B------:R-:W-:Y:S01]  /*8150*/  FSEL R76, R76, -INF , P4 ;  /* 0xff8000004c4c7808 */ /* 0x000fe20002000000 */
[----:B------:R2:W3:Y:S01]  /*8160*/  LDS.64 R88, [R93+0x1c00] ;  /* 0x001c00005d587984 */ /* 0x0004e20000000a00 */
[----:B0-----:R-:W-:Y:S02]  /*8170*/  PRMT R94, R51, 0x7632, R94 ;  /* 0x00007632335e7816 */ /* 0x001fe4000000005e */
[----:B------:R-:W-:Y:S01]  /*8180*/  FSEL R99, R99, -INF , P3 ;  /* 0xff80000063637808 */ /* 0x000fe20001800000 */
[----:B------:R0:W-:Y:S01]  /*8190*/  STG.E.U16 [R6.64], R48 ;  /* 0x0000003006007986 */ /* 0x0001e2000c101506 */
[----:B-1----:R-:W-:-:S03]  /*81a0*/  PRMT R95, R53, 0x7632, R95 ;  /* 0x00007632355f7816 */ /* 0x002fc6000000005f */
[----:B------:R1:W-:Y:S01]  /*81b0*/  STG.E.U16 [R8.64], R50 ;  /* 0x0000003208007986 */ /* 0x0003e2000c101506 */
[----:B--2---:R-:W-:Y:S02]  /*81c0*/  PRMT R93, R49, 0x7632, R93 ;  /* 0x00007632315d7816 */ /* 0x004fe4000000005d */
[----:B------:R-:W-:Y:S01]  /*81d0*/  PRMT R96, R55, 0x7632, R96 ;  /* 0x0000763237607816 */ /* 0x000fe20000000060 */
[----:B------:R2:W-:Y:S01]  /*81e0*/  STG.E.U16 [R10.64], R52 ;  /* 0x000000340a007986 */ /* 0x0005e2000c101506 */
[----:B----4-:R-:W-:-:S03]  /*81f0*/  PRMT R97, R61, 0x7632, R97 ;  /* 0x000076323d617816 */ /* 0x010fc60000000061 */
[----:B------:R4:W-:Y:S01]  /*8200*/  STG.E.U16 [R4.64], R54 ;  /* 0x0000003604007986 */ /* 0x0009e2000c101506 */
[----:B0-----:R-:W-:Y:S02]  /*8210*/  PRMT R48, R48, 0x7632, R48 ;  /* 0x0000763230307816 */ /* 0x001fe40000000030 */
[----:B-----5:R-:W-:Y:S01]  /*8220*/  PRMT R98, R63, 0x7632, R98 ;  /* 0x000076323f627816 */ /* 0x020fe20000000062 */
[----:B------:R0:W-:Y:S01]  /*8230*/  STG.E.U16 [R12.64], R60 ;  /* 0x0000003c0c007986 */ /* 0x0001e2000c101506 */
[----:B-1----:R-:W-:Y:S02]  /*8240*/  FFMA R8, R91, 0.69314718246459960938, R126 ;  /* 0x3f3172185b087823 */ /* 0x002fe4000000007e */
[----:B------:R-:W-:Y:S01]  /*8250*/  FFMA R9, R92, 0.69314718246459960938, R127 ;  /* 0x3f3172185c097823 */ /* 0x000fe2000000007f */
[----:B------:R1:W-:Y:S01]  /*8260*/  STG.E.U16 [R14.64], R62 ;  /* 0x0000003e0e007986 */ /* 0x0003e2000c101506 */
[----:B---3--:R-:W-:Y:S01]  /*8270*/  PRMT R100, R67, 0x7632, R100 ;  /* 0x0000763243647816 */ /* 0x008fe20000000064 */
[----:B--2---:R-:W-:-:S02]  /*8280*/  FFMA R10, R69, 0.69314718246459960938, R124 ;  /* 0x3f317218450a7823 */ /* 0x004fc4000000007c */
[----:B------:R-:W-:Y:S01]  /*8290*/  STG.E.U16 [R16.64], R64 ;  /* 0x0000004010007986 */ /* 0x000fe2000c101506 */
[----:B----4-:R-:W-:Y:S01]  /*82a0*/  PRMT R4, R65, 0x7632, R4 ;  /* 0x0000763241047816 */ /* 0x010fe20000000004 */
[----:B------:R-:W-:Y:S01]  /*82b0*/  FFMA R11, R76, 0.69314718246459960938, R125 ;  /* 0x3f3172184c0b7823 */ /* 0x000fe2000000007d */
[----:B------:R-:W-:Y:S01]  /*82c0*/  PRMT R102, R79, 0x7632, R102 ;  /* 0x000076324f667816 */ /* 0x000fe20000000066 */
[----:B------:R2:W-:Y:S01]  /*82d0*/  STG.E.U16 [R18.64], R66 ;  /* 0x0000004212007986 */ /* 0x0005e2000c101506 */
[----:B------:R-:W-:Y:S01]  /*82e0*/  PRMT R106, R73, 0x7632, R106 ;  /* 0x00007632496a7816 */ /* 0x000fe2000000006a */
[----:B0-----:R-:W-:Y:S02]  /*82f0*/  FFMA R12, R99, 0.69314718246459960938, R122 ;  /* 0x3f317218630c7823 */ /* 0x001fe4000000007a */
[----:B------:R0:W-:Y:S01]  /*8300*/  STG.E.U16 [R20.64], R74 ;  /* 0x0000004a14007986 */ /* 0x0001e2000c101506 */
[----:B------:R-:W-:Y:S01]  /*8310*/  PRMT R68, R86, 0x7632, R68 ;  /* 0x0000763256447816 */ /* 0x000fe20000000044 */
[----:B------:R-:W-:Y:S01]  /*8320*/  FFMA R13, R90, 0.69314718246459960938, R123 ;  /* 0x3f3172185a0d7823 */ /* 0x000fe2000000007b */
[----:B------:R-:W-:Y:S01]  /*8330*/  PRMT R107, R87, 0x7632, R107 ;  /* 0x00007632576b7816 */ /* 0x000fe2000000006b */
[----:B------:R3:W-:Y:S01]  /*8340*/  STG.E.U16 [R22.64], R78 ;  /* 0x0000004e16007986 */ /* 0x0007e2000c101506 */
[----:B------:R-:W-:Y:S01]  /*8350*/  PRMT R108, R89, 0x7632, R108 ;  /* 0x00007632596c7816 */ /* 0x000fe2000000006c */
[----:B-1----:R-:W-:-:S02]  /*8360*/  FFMA R14, R3, 0.69314718246459960938, R120 ;  /* 0x3f317218030e7823 */ /* 0x002fc40000000078 */
[----:B------:R-:W-:Y:S01]  /*8370*/  STG.E.U16 [R24.64], R82 ;  /* 0x0000005218007986 */ /* 0x000fe2000c101506 */
[----:B--2---:R-:W-:-:S03]  /*8380*/  PRMT R19, R50, 0x7632, R19 ;  /* 0x0000763232137816 */ /* 0x004fc60000000013 */
[----:B------:R1:W-:Y:S01]  /*8390*/  STG.E.U16 [R26.64], R80 ;  /* 0x000000501a007986 */ /* 0x0003e2000c101506 */
[----:B0-----:R-:W-:Y:S02]  /*83a0*/  PRMT R20, R52, 0x7632, R20 ;  /* 0x0000763234147816 */ /* 0x001fe40000000014 */
[----:B------:R-:W-:Y:S01]  /*83b0*/  PRMT R21, R54, 0x7632, R21 ;  /* 0x0000763236157816 */ /* 0x000fe20000000015 */
[----:B------:R0:W-:Y:S01]  /*83c0*/  STG.E.U16 [R28.64], R84 ;  /* 0x000000541c007986 */ /* 0x0001e2000c101506 */
[----:B---3--:R-:W-:Y:S02]  /*83d0*/  PRMT R22, R60, 0x7632, R22 ;  /* 0x000076323c167816 */ /* 0x008fe40000000016 */
[----:B------:R-:W-:Y:S01]  /*83e0*/  PRMT R23, R62, 0x7632, R23 ;  /* 0x000076323e177816 */ /* 0x000fe20000000017 */
[----:B------:R2:W-:Y:S01]  /*83f0*/  STG.E.U16 [R30.64], R72 ;  /* 0x000000481e007986 */ /* 0x0005e2000c101506 */
[----:B------:R-:W-:-:S03]  /*8400*/  PRMT R74, R74, 0x7632, R74 ;  /* 0x000076324a4a7816 */ /* 0x000fc6000000004a */
[----:B------:R-:W-:Y:S01]  /*8410*/  STG.E.U16 [R32.64], R86 ;  /* 0x0000005620007986 */ /* 0x000fe2000c101506 */
[----:B-1----:R-:W-:-:S03]  /*8420*/  PRMT R80, R80, 0x7632, R80 ;  /* 0x0000763250507816 */ /* 0x002fc60000000050 */
[----:B------:R1:W-:Y:S01]  /*8430*/  STG.E.U16 [R34.64], R88 ;  /* 0x0000005822007986 */ /* 0x0003e2000c101506 */
[----:B0-----:R-:W-:Y:S02]  /*8440*/  PRMT R28, R64, 0x7632, R28 ;  /* 0x00007632401c7816 */ /* 0x001fe4000000001c */
[----:B------:R-:W-:Y:S01]  /*8450*/  PRMT R29, R66, 0x7632, R29 ;  /* 0x00007632421d7816 */ /* 0x000fe2000000001d */
[----:B------:R-:W-:Y:S01]  /*8460*/  STG.E.U16 [R36.64], R48 ;  /* 0x0000003024007986 */ /* 0x000fe2000c101506 */
[----:B------:R-:W-:Y:S02]  /*8470*/  PRMT R64, R82, 0x7632, R64 ;  /* 0x0000763252407816 */ /* 0x000fe40000000040 */
[----:B------:R-:W-:Y:S01]  /*8480*/  PRMT R66, R84, 0x7632, R66 ;  /* 0x0000763254427816 */ /* 0x000fe20000000042 */
[----:B------:R-:W-:Y:S01]  /*8490*/  STG.E.U16 [R38.64], R19 ;  /* 0x0000001326007986 */ /* 0x000fe2000c101506 */
[----:B--2---:R-:W-:-:S03]  /*84a0*/  PRMT R72, R72, 0x7632, R72 ;  /* 0x0000763248487816 */ /* 0x004fc60000000048 */
[----:B------:R-:W-:Y:S01]  /*84b0*/  STG.E.U16 [R40.64], R20 ;  /* 0x0000001428007986 */ /* 0x000fe2000c101506 */
[----:B-1----:R-:W-:-:S03]  /*84c0*/  PRMT R88, R88, 0x7632, R88 ;  /* 0x0000763258587816 */ /* 0x002fc60000000058 */
[----:B------:R-:W-:Y:S04]  /*84d0*/  STG.E.U16 [R42.64], R21 ;  /* 0x000000152a007986 */ /* 0x000fe8000c101506 */
[----:B------:R-:W-:Y:S04]  /*84e0*/  STG.E.U16 [R44.64], R22 ;  /* 0x000000162c007986 */ /* 0x000fe8000c101506 */
[----:B------:R-:W-:Y:S04]  /*84f0*/  STG.E.U16 [R46.64], R23 ;  /* 0x000000172e007986 */ /* 0x000fe8000c101506 */
[----:B------:R-:W-:Y:S04]  /*8500*/  STG.E.U16 [R56.64], R28 ;  /* 0x0000001c38007986 */ /* 0x000fe8000c101506 */
[----:B------:R0:W-:Y:S04]  /*8510*/  STG.E.U16 [R58.64], R29 ;  /* 0x0000001d3a007986 */ /* 0x0001e8000c101506 */
[----:B------:R-:W-:Y:S01]  /*8520*/  STG.E.U16 [R116.64], R74 ;  /* 0x0000004a74007986 */ /* 0x000fe2000c101506 */
[----:B0-----:R-:W-:-:S05]  /*8530*/  PRMT R59, R78, 0x7632, R59 ;  /* 0x000076324e3b7816 */ /* 0x001fca000000003b */
[----:B------:R-:W-:Y:S04]  /*8540*/  STG.E.U16 [R118.64], R59 ;  /* 0x0000003b76007986 */ /* 0x000fe8000c101506 */
        /* <DEDUP_REMOVED lines=28> */
[----:B------:R0:W-:Y:S04]  /*8710*/  STG.E.U16 [R198.64], R4 ;  /* 0x00000004c6007986 */ /* 0x0001e8000c101506 */
[----:B------:R1:W-:Y:S04]  /*8720*/  STG.E.U16 [R200.64], R100 ;  /* 0x00000064c8007986 */ /* 0x0003e8000c101506 */
[----:B------:R1:W-:Y:S04]  /*8730*/  STG.E.U16 [R202.64], R101 ;  /* 0x00000065ca007986 */ /* 0x0003e8000c101506 */
[----:B------:R1:W-:Y:S01]  /*8740*/  STG.E.U16 [R204.64], R102 ;  /* 0x00000066cc007986 */ /* 0x0003e2000c101506 */
[----:B0-----:R-:W-:-:S03]  /*8750*/  FSEL R4, R71, -INF , P5 ;  /* 0xff80000047047808 */ /* 0x001fc60002800000 */
[----:B------:R1:W-:Y:S02]  /*8760*/  STG.E.U16 [R206.64], R103 ;  /* 0x00000067ce007986 */ /* 0x0003e4000c101506 */
[----:B------:R-:W-:Y:S02]  /*8770*/  FFMA R15, R4, 0.69314718246459960938, R121 ;  /* 0x3f317218040f7823 */ /* 0x000fe40000000079 */
[----:B------:R1:W-:Y:S04]  /*8780*/  STG.E.U16 [R208.64], R104 ;  /* 0x00000068d0007986 */ /* 0x0003e8000c101506 */
[----:B------:R1:W-:Y:S04]  /*8790*/  STG.E.U16 [R210.64], R105 ;  /* 0x00000069d2007986 */ /* 0x0003e8000c101506 */
[----:B------:R1:W-:Y:S04]  /*87a0*/  STG.E.U16 [R212.64], R106 ;  /* 0x0000006ad4007986 */ /* 0x0003e8000c101506 */
[----:B------:R1:W-:Y:S04]  /*87b0*/  STG.E.U16 [R214.64], R107 ;  /* 0x0000006bd6007986 */ /* 0x0003e8000c101506 */
[----:B------:R1:W-:Y:S04]  /*87c0*/  STG.E.U16 [R216.64], R108 ;  /* 0x0000006cd8007986 */ /* 0x0003e8000c101506 */
[----:B------:R-:W-:Y:S06]  /*87d0*/  BAR.SYNC.DEFER_BLOCKING 0x0 ;  /* 0x0000000000007b1d */ /* 0x000fec0000010000 */
[----:B------:R1:W-:Y:S04]  /*87e0*/  STS.128 [R168.X4], R8 ;  /* 0x00000008a8007388 */ /* 0x0003e80000004c00 */
[----:B------:R1:W-:Y:S04]  /*87f0*/  STS.128 [R168.X4+0x80], R12 ;  /* 0x0000800ca8007388 */ /* 0x0003e80000004c00 */
[----:B------:R-:W-:Y:S06]  /*8800*/  BAR.SYNC.DEFER_BLOCKING 0x0 ;  /* 0x0000000000007b1d */ /* 0x000fec0000010000 */
[----:B------:R-:W-:Y:S05]  /*8810*/  @P0 EXIT ;  /* 0x000000000000094d */ /* 0x000fea0003800000 */
[----:B-1----:R-:W0:Y:S01]  /*8820*/  LDS R5, [R0] ;  /* 0x0000000000057984 */ /* 0x002e220000000800 */
[----:B------:R-:W-:Y:S01]  /*8830*/  IMAD R2, R2, c[0x0][0x1cc], RZ ;  /* 0x0000730002027a24 */ /* 0x000fe200078e02ff */
[C---:B------:R-:W-:Y:S01]  /*8840*/  SHF.L.U32 R6, R167.reuse, 0x2, RZ ;  /* 0x00000002a7067819 */ /* 0x040fe200000006ff */
[----:B------:R-:W-:-:S04]  /*8850*/  IMAD.HI R167, R167, 0x4, RZ ;  /* 0x00000004a7a77827 */ /* 0x000fc800078e02ff */
[C---:B------:R-:W-:Y:S02]  /*8860*/  IMAD.SHL.U32 R3, R2.reuse, 0x4, RZ ;  /* 0x0000000402037824 */ /* 0x040fe400078e00ff */
[----:B------:R-:W-:-:S03]  /*8870*/  IMAD.HI R4, R2, 0x4, RZ ;  /* 0x0000000402047827 */ /* 0x000fc600078e02ff */
[----:B------:R-:W-:-:S04]  /*8880*/  IADD3 R2, P0, P1, R6, c[0x0][0x180], R3 ;  /* 0x0000600006027a10 */ /* 0x000fc8000791e003 */
[----:B------:R-:W-:-:S05]  /*8890*/  IADD3.X R3, R167, c[0x0][0x184], R4, P0, P1 ;  /* 0x00006100a7037a10 */ /* 0x000fca00007e2404 */
[----:B0-----:R-:W-:Y:S01]  /*88a0*/  STG.E [R2.64], R5 ;  /* 0x0000000502007986 */ /* 0x001fe2000c101906 */
[----:B------:R-:W-:Y:S05]  /*88b0*/  EXIT ;  /* 0x000000000000794d */ /* 0x000fea0003800000 */
.L_x_2:
[----:B------:R-:W-:-:S00]  /*88c0*/  BRA `(.L_x_2) ;  /* 0xfffffff000007947 */ /* 0x000fc0000383ffff */
[----:B------:R-:W-:-:S00]  /*88d0*/  NOP ;  /* 0x0000000000007918 */ /* 0x000fc00000000000 */
        /* <DEDUP_REMOVED lines=10> */
.L_x_3:


//--------------------- .nv.global.init           --------------------------
	.section	.nv.global.init,"aw",@progbits
.nv.global.init:
	.type		_$_str,@object
	.size		_$_str,(.L_0 - _$_str)
_$_str:
        /*0000*/ 	.byte	0x5f, 0x5f, 0x43, 0x55, 0x44, 0x41, 0x5f, 0x46, 0x54, 0x5a, 0x00
.L_0:


//--------------------- .nv.shared.attn_fwd       --------------------------
	.section	.nv.shared.attn_fwd,"aw",@nobits
	.sectionflags	@""
	.align	16
